# CuTe-DSL kernel — source=cudnn_frontend_dsl family=gemm_swiglu
# config = {"ab_dtype": "Float8E4M3FN", "c_dtype": "BFloat16", "mma_mn": [64, 128], "cluster_mn": [1, 2]}


// ===== COMPILED SASS (sm_100a) =====

	.target	sm_100a

	.elftype	@"ET_EXEC"


//--------------------- .note.nv.tkinfo           --------------------------
	.section	.note.nv.tkinfo,"",@"SHT_NOTE"
	.sectionflags	@"SHF_NOTE_NV_TKINFO"
	.tkinfo
        /*0018*/ 	.word	0x00000081
        /*0030*/ 	.string	""
        /*0030*/ 	.string	"ptxas"
        /*0030*/ 	.string	"Cuda compilation tools, release 12.9, V12.9.83"
        /*0030*/ 	.string	"Build system must define TOOLS_VERSION_EXTENDED"
        /*0030*/ 	.string	"-O 3 -arch sm_100a "



//--------------------- .note.nv.cuver            --------------------------
	.section	.note.nv.cuver,"",@"SHT_NOTE"
	.sectionflags	@"SHF_NOTE_NV_CUVER"
        /*0018*/ 	.short	0x0001
        /*001a*/ 	.short	0x0064
        /*001c*/ 	.short	0x0001
        /*001e*/ 	.short	0x0000
        /*0020*/ 	.short	0x0001
        /*0022*/ 	.short	0x0000


//--------------------- .nv.info                  --------------------------
	.section	.nv.info,"",@"SHT_CUDA_INFO"
	.align	4


	//----- nvinfo : EIATTR_REGCOUNT
	.align		4
        /*0000*/ 	.byte	0x04, 0x2f
        /*0002*/ 	.short	(.L_4 - .L_3)
	.align		4
.L_3:
        /*0004*/ 	.word	index@(kernel_cutlass_kernel_cudnngemm_swigludense_gemm_persistent_swigluPersistentDenseGemmKernel_object_at__TiledMMA_ThrLayoutVMNK11110000_PermutationMNK____MMAAtom_ThrID10_ShapeMNK6412832_TVL_0)
        /*0008*/ 	.word	0x00000065


	//----- nvinfo : EIATTR_FRAME_SIZE
	.align		4
.L_4:
        /*000c*/ 	.byte	0x04, 0x11
        /*000e*/ 	.short	(.L_6 - .L_5)
	.align		4
.L_5:
        /*0010*/ 	.word	index@($__internal_2_$__cuda_sm10x_tcgen05_guardrail_trap_unallocated_columns_being_dealloced)
        /*0014*/ 	.word	0x00000000


	//----- nvinfo : EIATTR_FRAME_SIZE
	.align		4
.L_6:
        /*0018*/ 	.byte	0x04, 0x11
        /*001a*/ 	.short	(.L_8 - .L_7)
	.align		4
.L_7:
        /*001c*/ 	.word	index@($__internal_1_$__cuda_sm10x_tcgen05_guardrail_trap_phase_invalid_during_alloc)
        /*0020*/ 	.word	0x00000000


	//----- nvinfo : EIATTR_FRAME_SIZE
	.align		4
.L_8:
        /*0024*/ 	.byte	0x04, 0x11
        /*0026*/ 	.short	(.L_10 - .L_9)
	.align		4
.L_9:
        /*0028*/ 	.word	index@($__internal_0_$__cuda_sm10x_tcgen05_guardrail_trap_col_being_dealloced_not_returned_by_alloc)
        /*002c*/ 	.word	0x00000000


	//----- nvinfo : EIATTR_FRAME_SIZE
	.align		4
.L_10:
        /*0030*/ 	.byte	0x04, 0x11
        /*0032*/ 	.short	(.L_12 - .L_11)
	.align		4
.L_11:
        /*0034*/ 	.word	index@(kernel_cutlass_kernel_cudnngemm_swigludense_gemm_persistent_swigluPersistentDenseGemmKernel_object_at__TiledMMA_ThrLayoutVMNK11110000_PermutationMNK____MMAAtom_ThrID10_ShapeMNK6412832_TVL_0)
        /*0038*/ 	.word	0x00000000


	//----- nvinfo : EIATTR_MIN_STACK_SIZE
	.align		4
.L_12:
        /*003c*/ 	.byte	0x04, 0x12
        /*003e*/ 	.short	(.L_14 - .L_13)
	.align		4
.L_13:
        /*0040*/ 	.word	index@(kernel_cutlass_kernel_cudnngemm_swigludense_gemm_persistent_swigluPersistentDenseGemmKernel_object_at__TiledMMA_ThrLayoutVMNK11110000_PermutationMNK____MMAAtom_ThrID10_ShapeMNK6412832_TVL_0)
        /*0044*/ 	.word	0x00000000
.L_14:


//--------------------- .nv.info.kernel_cutlass_kernel_cudnngemm_swigludense_gemm_persistent_swigluPersistentDenseGemmKernel_object_at__TiledMMA_ThrLayoutVMNK11110000_PermutationMNK____MMAAtom_ThrID10_ShapeMNK6412832_TVL_0 --------------------------
	.section	.nv.info.kernel_cutlass_kernel_cudnngemm_swigludense_gemm_persistent_swigluPersistentDenseGemmKernel_object_at__TiledMMA_ThrLayoutVMNK11110000_PermutationMNK____MMAAtom_ThrID10_ShapeMNK6412832_TVL_0,"",@"SHT_CUDA_INFO"
	.sectionflags	@""
	.align	4


	//----- nvinfo : EIATTR_CUDA_API_VERSION
	.align		4
        /*0000*/ 	.byte	0x04, 0x37
        /*0002*/ 	.short	(.L_16 - .L_15)
.L_15:
        /*0004*/ 	.word	0x00000081


	//----- nvinfo : EIATTR_KPARAM_INFO
	.align		4
.L_16:
        /*0008*/ 	.byte	0x04, 0x17
        /*000a*/ 	.short	(.L_18 - .L_17)
.L_17:
        /*000c*/ 	.word	0x00000000
        /*0010*/ 	.short	0x0008
        /*0012*/ 	.short	0x0264
        /*0014*/ 	.byte	0x00, 0xf0, 0x11, 0x00


	//----- nvinfo : EIATTR_KPARAM_INFO
	.align		4
.L_18:
        /*0018*/ 	.byte	0x04, 0x17
        /*001a*/ 	.short	(.L_20 - .L_19)
.L_19:
        /*001c*/ 	.word	0x00000000
        /*0020*/ 	.short	0x0007
        /*0022*/ 	.short	0x0258
        /*0024*/ 	.byte	0x00, 0xf0, 0x31, 0x00


	//----- nvinfo : EIATTR_KPARAM_INFO
	.align		4
.L_20:
        /*0028*/ 	.byte	0x04, 0x17
        /*002a*/ 	.short	(.L_22 - .L_21)
.L_21:
        /*002c*/ 	.word	0x00000000
        /*0030*/ 	.short	0x0006
        /*0032*/ 	.short	0x024c
        /*0034*/ 	.byte	0x00, 0xf0, 0x31, 0x00


	//----- nvinfo : EIATTR_KPARAM_INFO
	.align		4
.L_22:
        /*0038*/ 	.byte	0x04, 0x17
        /*003a*/ 	.short	(.L_24 - .L_23)
.L_23:
        /*003c*/ 	.word	0x00000000
        /*0040*/ 	.short	0x0005
        /*0042*/ 	.short	0x0240
        /*0044*/ 	.byte	0x00, 0xf0, 0x31, 0x00


	//----- nvinfo : EIATTR_KPARAM_INFO
	.align		4
.L_24:
        /*0048*/ 	.byte	0x04, 0x17
        /*004a*/ 	.short	(.L_26 - .L_25)
.L_25:
        /*004c*/ 	.word	0x00000000
        /*0050*/ 	.short	0x0004
        /*0052*/ 	.short	0x01c0
        /*0054*/ 	.byte	0x00, 0xf0, 0x01, 0x02


	//----- nvinfo : EIATTR_KPARAM_INFO
	.align		4
.L_26:
        /*0058*/ 	.byte	0x04, 0x17
        /*005a*/ 	.short	(.L_28 - .L_27)
.L_27:
        /*005c*/ 	.word	0x00000000
        /*0060*/ 	.short	0x0003
        /*0062*/ 	.short	0x0140
        /*0064*/ 	.byte	0x00, 0xf0, 0x01, 0x02


	//----- nvinfo : EIATTR_KPARAM_INFO
	.align		4
.L_28:
        /*0068*/ 	.byte	0x04, 0x17
        /*006a*/ 	.short	(.L_30 - .L_29)
.L_29:
        /*006c*/ 	.word	0x00000000
        /*0070*/ 	.short	0x0002
        /*0072*/ 	.short	0x00c0
        /*0074*/ 	.byte	0x00, 0xf0, 0x01, 0x02


	//----- nvinfo : EIATTR_KPARAM_INFO
	.align		4
.L_30:
        /*0078*/ 	.byte	0x04, 0x17
        /*007a*/ 	.short	(.L_32 - .L_31)
.L_31:
        /*007c*/ 	.word	0x00000000
        /*0080*/ 	.short	0x0001
        /*0082*/ 	.short	0x0040
        /*0084*/ 	.byte	0x00, 0xf0, 0x01, 0x02


	//----- nvinfo : EIATTR_KPARAM_INFO
	.align		4
.L_32:
        /*0088*/ 	.byte	0x04, 0x17
        /*008a*/ 	.short	(.L_34 - .L_33)
.L_33:
        /*008c*/ 	.word	0x00000000
        /*0090*/ 	.short	0x0000
        /*0092*/ 	.short	0x0000
        /*0094*/ 	.byte	0x00, 0xf0, 0x0d, 0x00


	//----- nvinfo : EIATTR_AT_ENTRY_FRAGMENTS
	.align		4
.L_34:
        /*0098*/ 	.byte	0x04, 0x4f
        /*009a*/ 	.short	(.L_36 - .L_35)


	//   ....[0]....
.L_35:
        /*009c*/ 	.word	0x00000004


	//----- nvinfo : EIATTR_RESERVED_SMEM_USED
	.align		4
.L_36:
        /*00a0*/ 	.byte	0x01, 0x41
	.zero		2


	//----- nvinfo : EIATTR_SPARSE_MMA_MASK
	.align		4
        /*00a4*/ 	.byte	0x03, 0x50
        /*00a6*/ 	.short	0x0000


	//----- nvinfo : EIATTR_TCGEN05_1CTA_USED
	.align		4
        /*00a8*/ 	.byte	0x01, 0x51
	.zero		2


	//----- nvinfo : EIATTR_MAXREG_COUNT
	.align		4
        /*00ac*/ 	.byte	0x03, 0x1b
        /*00ae*/ 	.short	0x00ff


	//----- nvinfo : EIATTR_NUM_BARRIERS
	.align		4
        /*00b0*/ 	.byte	0x02, 0x4c
        /*00b2*/ 	.byte	0x03
	.zero		1


	//----- nvinfo : EIATTR_INT_WARP_WIDE_INSTR_OFFSETS
	.align		4
        /*00b4*/ 	.byte	0x04, 0x31
        /*00b6*/ 	.short	(.L_38 - .L_37)


	//   ....[0]....
.L_37:
        /*00b8*/ 	.word	0x00003eb0


	//   ....[1]....
        /*00bc*/ 	.word	0x00003ef0


	//----- nvinfo : EIATTR_COOP_GROUP_MASK_REGIDS
	.align		4
.L_38:
        /*00c0*/ 	.byte	0x04, 0x29
        /*00c2*/ 	.short	(.L_40 - .L_39)


	//   ....[0]....
.L_39:
        /*00c4*/ 	.word	0xffffffff


	//   ....[1]....
        /*00c8*/ 	.word	0xffffffff


	//   ....[2]....
        /*00cc*/ 	.word	0xffffffff


	//   ....[3]....
        /*00d0*/ 	.word	0xffffffff


	//   ....[4]....
        /*00d4*/ 	.word	0xffffffff


	//   ....[5]....
        /*00d8*/ 	.word	0xffffffff


	//   ....[6]....
        /*00dc*/ 	.word	0xffffffff


	//----- nvinfo : EIATTR_COOP_GROUP_INSTR_OFFSETS
	.align		4
.L_40:
        /*00e0*/ 	.byte	0x04, 0x28
        /*00e2*/ 	.short	(.L_42 - .L_41)


	//   ....[0]....
.L_41:
        /*00e4*/ 	.word	0x00000410


	//   ....[1]....
        /*00e8*/ 	.word	0x000005c0


	//   ....[2]....
        /*00ec*/ 	.word	0x00000660


	//   ....[3]....
        /*00f0*/ 	.word	0x00001970


	//   ....[4]....
        /*00f4*/ 	.word	0x00001c30


	//   ....[5]....
        /*00f8*/ 	.word	0x00003d40


	//   ....[6]....
        /*00fc*/ 	.word	0x00003fa0


	//----- nvinfo : EIATTR_VRC_CTA_INIT_COUNT
	.align		4
.L_42:
        /*0100*/ 	.byte	0x02, 0x4a
        /*0102*/ 	.byte	0x80
	.zero		1


	//----- nvinfo : EIATTR_MBARRIER_INSTR_OFFSETS
	.align		4
        /*0104*/ 	.byte	0x04, 0x39
        /*0106*/ 	.short	(.L_44 - .L_43)


	//   ....[0]....
.L_43:
        /*0108*/ 	.word	0x000002e0
        /*010c*/ 	.word	0x000000ff
        /*0110*/ 	.word	0x00000000
        /*0114*/ 	.short	0x0100
        /*0116*/ 	.byte	0x06
	.zero		1


	//   ....[1]....
        /*0118*/ 	.word	0x000002f0
        /*011c*/ 	.word	0x000000ff
        /*0120*/ 	.word	0x00000008
        /*0124*/ 	.short	0x0100
        /*0126*/ 	.byte	0x06
	.zero		1


	//   ....[2]....
        /*0128*/ 	.word	0x00000300
        /*012c*/ 	.word	0x000000ff
        /*0130*/ 	.word	0x00000010
        /*0134*/ 	.short	0x0100
        /*0136*/ 	.byte	0x06
	.zero		1


	//   ....[3]....
        /*0138*/ 	.word	0x00000310
        /*013c*/ 	.word	0x000000ff
        /*0140*/ 	.word	0x00000018
        /*0144*/ 	.short	0x0100
        /*0146*/ 	.byte	0x06
	.zero		1


	//   ....[4]....
        /*0148*/ 	.word	0x00000320
        /*014c*/ 	.word	0x000000ff
        /*0150*/ 	.word	0x00000020
        /*0154*/ 	.short	0x0100
        /*0156*/ 	.byte	0x06
	.zero		1


	//   ....[5]....
        /*0158*/ 	.word	0x00000330
        /*015c*/ 	.word	0x000000ff
        /*0160*/ 	.word	0x00000028
        /*0164*/ 	.short	0x0100
        /*0166*/ 	.byte	0x06
	.zero		1


	//   ....[6]....
        /*0168*/ 	.word	0x00000340
        /*016c*/ 	.word	0x000000ff
        /*0170*/ 	.word	0x00000030
        /*0174*/ 	.short	0x0100
        /*0176*/ 	.byte	0x06
	.zero		1


	//   ....[7]....
        /*0178*/ 	.word	0x00000350
        /*017c*/ 	.word	0x000000ff
        /*0180*/ 	.word	0x00000038
        /*0184*/ 	.short	0x0100
        /*0186*/ 	.byte	0x06
	.zero		1


	//   ....[8]....
        /*0188*/ 	.word	0x00000360
        /*018c*/ 	.word	0x000000ff
        /*0190*/ 	.word	0x00000040
        /*0194*/ 	.short	0x0100
        /*0196*/ 	.byte	0x06
	.zero		1


	//   ....[9]....
        /*0198*/ 	.word	0x00000370
        /*019c*/ 	.word	0x000000ff
        /*01a0*/ 	.word	0x00000048
        /*01a4*/ 	.short	0x0100
        /*01a6*/ 	.byte	0x06
	.zero		1


	//   ....[10]....
        /*01a8*/ 	.word	0x00000380
        /*01ac*/ 	.word	0x000000ff
        /*01b0*/ 	.word	0x00000050
        /*01b4*/ 	.short	0x0100
        /*01b6*/ 	.byte	0x06
	.zero		1


	//   ....[11]....
        /*01b8*/ 	.word	0x00000390
        /*01bc*/ 	.word	0x000000ff
        /*01c0*/ 	.word	0x00000058
        /*01c4*/ 	.short	0x0100
        /*01c6*/ 	.byte	0x06
	.zero		1


	//   ....[12]....
        /*01c8*/ 	.word	0x000003a0
        /*01cc*/ 	.word	0x000000ff
        /*01d0*/ 	.word	0x00000060
        /*01d4*/ 	.short	0x0100
        /*01d6*/ 	.byte	0x06
	.zero		1


	//   ....[13]....
        /*01d8*/ 	.word	0x000003b0
        /*01dc*/ 	.word	0x000000ff
        /*01e0*/ 	.word	0x00000068
        /*01e4*/ 	.short	0x0100
        /*01e6*/ 	.byte	0x06
	.zero		1


	//   ....[14]....
        /*01e8*/ 	.word	0x00000530
        /*01ec*/ 	.word	0x000000ff
        /*01f0*/ 	.word	0x00000070
        /*01f4*/ 	.short	0x0100
        /*01f6*/ 	.byte	0x07
	.zero		1


	//   ....[15]....
        /*01f8*/ 	.word	0x00000540
        /*01fc*/ 	.word	0x000000ff
        /*0200*/ 	.word	0x00000078
        /*0204*/ 	.short	0x0100
        /*0206*/ 	.byte	0x07
	.zero		1


	//   ....[16]....
        /*0208*/ 	.word	0x00000550
        /*020c*/ 	.word	0x000000ff
        /*0210*/ 	.word	0x00000080
        /*0214*/ 	.short	0x0100
        /*0216*/ 	.byte	0x07
	.zero		1


	//   ....[17]....
        /*0218*/ 	.word	0x00000560
        /*021c*/ 	.word	0x000000ff
        /*0220*/ 	.word	0x00000088
        /*0224*/ 	.short	0x0100
        /*0226*/ 	.byte	0x07
	.zero		1


	//   ....[18]....
        /*0228*/ 	.word	0x00000a90
        /*022c*/ 	.word	0x000000ff
        /*0230*/ 	.word	0x00000038
        /*0234*/ 	.short	0x010a
        /*0236*/ 	.byte	0x05
	.zero		1


	//   ....[19]....
        /*0238*/ 	.word	0x00000bc0
        /*023c*/ 	.word	0x000000ff
        /*0240*/ 	.word	0x00000038
        /*0244*/ 	.short	0x010a
        /*0246*/ 	.byte	0x09
	.zero		1


	//   ....[20]....
        /*0248*/ 	.word	0x00000cf0
        /*024c*/ 	.word	0x000000ff
        /*0250*/ 	.word	0x00000038
        /*0254*/ 	.short	0x010a
        /*0256*/ 	.byte	0x1e
	.zero		1


	//   ....[21]....
        /*0258*/ 	.word	0x000010b0
        /*025c*/ 	.word	0x000000ff
        /*0260*/ 	.word	0x00000038
        /*0264*/ 	.short	0x010a
        /*0266*/ 	.byte	0x05
	.zero		1


	//   ....[22]....
        /*0268*/ 	.word	0x00001440
        /*026c*/ 	.word	0x000000ff
        /*0270*/ 	.word	0x00000000
        /*0274*/ 	.short	0x010a
        /*0276*/ 	.byte	0x06
	.zero		1


	//   ....[23]....
        /*0278*/ 	.word	0x00001470
        /*027c*/ 	.word	0x000000ff
        /*0280*/ 	.word	0x00000080
        /*0284*/ 	.short	0x010a
        /*0286*/ 	.byte	0x07
	.zero		1


	//   ....[24]....
        /*0288*/ 	.word	0x00001610
        /*028c*/ 	.word	0x000000ff
        /*0290*/ 	.word	0x00000000
        /*0294*/ 	.short	0x010a
        /*0296*/ 	.byte	0x05
	.zero		1


	//   ....[25]....
        /*0298*/ 	.word	0x00001770
        /*029c*/ 	.word	0x000000ff
        /*02a0*/ 	.word	0x00000000
        /*02a4*/ 	.short	0x010a
        /*02a6*/ 	.byte	0x06
	.zero		1


	//   ....[26]....
        /*02a8*/ 	.word	0x00001900
        /*02ac*/ 	.word	0x00000002
        /*02b0*/ 	.word	0x00000080
        /*02b4*/ 	.short	0x010a
        /*02b6*/ 	.byte	0xff
	.zero		1


	//   ....[27]....
        /*02b8*/ 	.word	0x00002220
        /*02bc*/ 	.word	0x00000003
        /*02c0*/ 	.word	0x00000070
        /*02c4*/ 	.short	0x010a
        /*02c6*/ 	.byte	0xff
	.zero		1


	//   ....[28]....
        /*02c8*/ 	.word	0x00003b10
        /*02cc*/ 	.word	0x00000003
        /*02d0*/ 	.word	0x00000080
        /*02d4*/ 	.short	0x0101
        /*02d6*/ 	.byte	0xff
	.zero		1


	//   ....[29]....
        /*02d8*/ 	.word	0x00004000
        /*02dc*/ 	.word	0x00000002
        /*02e0*/ 	.word	0x00000038
        /*02e4*/ 	.short	0x010a
        /*02e6*/ 	.byte	0xff
	.zero		1


	//   ....[30]....
        /*02e8*/ 	.word	0x00004080
        /*02ec*/ 	.word	0x00000002
        /*02f0*/ 	.word	0x00000038
        /*02f4*/ 	.short	0x010a
        /*02f6*/ 	.byte	0xff
	.zero		1


	//   ....[31]....
        /*02f8*/ 	.word	0x00004100
        /*02fc*/ 	.word	0x00000002
        /*0300*/ 	.word	0x00000080
        /*0304*/ 	.short	0x010a
        /*0306*/ 	.byte	0xff
	.zero		1


	//   ....[32]....
        /*0308*/ 	.word	0x00004180
        /*030c*/ 	.word	0x00000002
        /*0310*/ 	.word	0x00000000
        /*0314*/ 	.short	0x010a
        /*0316*/ 	.byte	0xff
	.zero		1


	//   ....[33]....
        /*0318*/ 	.word	0x000041e0
        /*031c*/ 	.word	0x00000002
        /*0320*/ 	.word	0x00000080
        /*0324*/ 	.short	0x010a
        /*0326*/ 	.byte	0xff
	.zero		1


	//   ....[34]....
        /*0328*/ 	.word	0x00004240
        /*032c*/ 	.word	0x00000003
        /*0330*/ 	.word	0x00000070
        /*0334*/ 	.short	0x010a
        /*0336*/ 	.byte	0xff
	.zero		1


	//----- nvinfo : EIATTR_NUM_MBARRIERS
	.align		4
.L_44:
        /*0338*/ 	.byte	0x03, 0x38
        /*033a*/ 	.short	0x0012


	//----- nvinfo : EIATTR_EXIT_INSTR_OFFSETS
	.align		4
        /*033c*/ 	.byte	0x04, 0x1c
        /*033e*/ 	.short	(.L_46 - .L_45)


	//   ....[0]....
.L_45:
        /*0340*/ 	.word	0x00001930


	//   ....[1]....
        /*0344*/ 	.word	0x00003fc0


	//----- nvinfo : EIATTR_REQNTID
	.align		4
.L_46:
        /*0348*/ 	.byte	0x04, 0x10
        /*034a*/ 	.short	(.L_48 - .L_47)
.L_47:
        /*034c*/ 	.word	0x000000c0
        /*0350*/ 	.word	0x00000001
        /*0354*/ 	.word	0x00000001


	//----- nvinfo : EIATTR_CRS_STACK_SIZE
	.align		4
.L_48:
        /*0358*/ 	.byte	0x04, 0x1e
        /*035a*/ 	.short	(.L_50 - .L_49)
.L_49:
        /*035c*/ 	.word	0x00000000


	//----- nvinfo : EIATTR_CBANK_PARAM_SIZE
	.align		4
.L_50:
        /*0360*/ 	.byte	0x03, 0x19
        /*0362*/ 	.short	0x0268


	//----- nvinfo : EIATTR_PARAM_CBANK
	.align		4
        /*0364*/ 	.byte	0x04, 0x0a
        /*0366*/ 	.short	(.L_52 - .L_51)
	.align		4
.L_51:
        /*0368*/ 	.word	index@(.nv.constant0.kernel_cutlass_kernel_cudnngemm_swigludense_gemm_persistent_swigluPersistentDenseGemmKernel_object_at__TiledMMA_ThrLayoutVMNK11110000_PermutationMNK____MMAAtom_ThrID10_ShapeMNK6412832_TVL_0)
        /*036c*/ 	.short	0x0380
        /*036e*/ 	.short	0x0268


	//----- nvinfo : EIATTR_SW_WAR
	.align		4
.L_52:
        /*0370*/ 	.byte	0x04, 0x36
        /*0372*/ 	.short	(.L_54 - .L_53)
.L_53:
        /*0374*/ 	.word	0x00000008
.L_54:


//--------------------- .nv.compat                --------------------------
	.section	.nv.compat,"",@"SHT_CUDA_COMPAT_INFO"
	.align	4
        /*0000*/ 	.byte	0x02, 0x02, 0x02, 0x00, 0x02, 0x05, 0x05, 0x00, 0x02, 0x03, 0x01, 0x00, 0x02, 0x06, 0x01, 0x00


//--------------------- .nv.callgraph             --------------------------
	.section	.nv.callgraph,"",@"SHT_CUDA_CALLGRAPH"
	.align	4
	.sectionentsize	8
	.align		4
        /*0000*/ 	.word	0x00000000
	.align		4
        /*0004*/ 	.word	0xffffffff
	.align		4
        /*0008*/ 	.word	0x00000000
	.align		4
        /*000c*/ 	.word	0xfffffffe
	.align		4
        /*0010*/ 	.word	0x00000000
	.align		4
        /*0014*/ 	.word	0xfffffffd
	.align		4
        /*0018*/ 	.word	0x00000000
	.align		4
        /*001c*/ 	.word	0xfffffffc


//--------------------- .text.kernel_cutlass_kernel_cudnngemm_swigludense_gemm_persistent_swigluPersistentDenseGemmKernel_object_at__TiledMMA_ThrLayoutVMNK11110000_PermutationMNK____MMAAtom_ThrID10_ShapeMNK6412832_TVL_0 --------------------------
	.section	.text.kernel_cutlass_kernel_cudnngemm_swigludense_gemm_persistent_swigluPersistentDenseGemmKernel_object_at__TiledMMA_ThrLayoutVMNK11110000_PermutationMNK____MMAAtom_ThrID10_ShapeMNK6412832_TVL_0,"ax",@progbits
	.align	128
        .global         kernel_cutlass_kernel_cudnngemm_swigludense_gemm_persistent_swigluPersistentDenseGemmKernel_object_at__TiledMMA_ThrLayoutVMNK11110000_PermutationMNK____MMAAtom_ThrID10_ShapeMNK6412832_TVL_0
        .type           kernel_cutlass_kernel_cudnngemm_swigludense_gemm_persistent_swigluPersistentDenseGemmKernel_object_at__TiledMMA_ThrLayoutVMNK11110000_PermutationMNK____MMAAtom_ThrID10_ShapeMNK6412832_TVL_0,@function
        .size           kernel_cutlass_kernel_cudnngemm_swigludense_gemm_persistent_swigluPersistentDenseGemmKernel_object_at__TiledMMA_ThrLayoutVMNK11110000_PermutationMNK____MMAAtom_ThrID10_ShapeMNK6412832_TVL_0,(.L_x_56 - kernel_cutlass_kernel_cudnngemm_swigludense_gemm_persistent_swigluPersistentDenseGemmKernel_object_at__TiledMMA_ThrLayoutVMNK11110000_PermutationMNK____MMAAtom_ThrID10_ShapeMNK6412832_TVL_0)
        .other          kernel_cutlass_kernel_cudnngemm_swigludense_gemm_persistent_swigluPersistentDenseGemmKernel_object_at__TiledMMA_ThrLayoutVMNK11110000_PermutationMNK____MMAAtom_ThrID10_ShapeMNK6412832_TVL_0,@"STO_CUDA_ENTRY STV_DEFAULT"
kernel_cutlass_kernel_cudnngemm_swigludense_gemm_persistent_swigluPersistentDenseGemmKernel_object_at__TiledMMA_ThrLayoutVMNK11110000_PermutationMNK____MMAAtom_ThrID10_ShapeMNK6412832_TVL_0:
.text.kernel_cutlass_kernel_cudnngemm_swigludense_gemm_persistent_swigluPersistentDenseGemmKernel_object_at__TiledMMA_ThrLayoutVMNK11110000_PermutationMNK____MMAAtom_ThrID10_ShapeMNK6412832_TVL_0:
[----:B------:R-:W1:Y:S01]  /*0000*/  LDC R1, c[0x0][0x37c] ;  /* 0x0000df00ff017b82 */ /* 0x000e620000000800 */
[----:B------:R-:W2:Y:S07]  /*0010*/  S2R R0, SR_TID.X ;  /* 0x0000000000007919 */ /* 0x000eae0000002100 */
[----:B------:R-:W3:Y:S01]  /*0020*/  S2UR UR4, SR_CgaCtaId ;  /* 0x00000000000479c3 */ /* 0x000ee20000008800 */
[----:B------:R-:W4:Y:S01]  /*0030*/  LDCU.U8 UR6, c[0x0][0x382] ;  /* 0x00007040ff0677ac */ /* 0x000f220008000000 */
[----:B------:R-:W5:Y:S01]  /*0040*/  LDCU.U8 UR5, c[0x0][0x381] ;  /* 0x00007020ff0577ac */ /* 0x000f620008000000 */
[----:B------:R-:W2:Y:S01]  /*0050*/  LDCU UR7, c[0x0][0x36c] ;  /* 0x00006d80ff0777ac */ /* 0x000ea20008000800 */
[----:B------:R-:W-:Y:S01]  /*0060*/  UMOV UR19, 0x1 ;  /* 0x0000000100137882 */ /* 0x000fe20000000000 */
[----:B----4-:R-:W-:-:S02]  /*0070*/  ULOP3.LUT UR6, UR6, 0x1, URZ, 0xc0, !UPT ;  /* 0x0000000106067892 */ /* 0x010fc4000f8ec0ff */
[----:B-----5:R-:W-:Y:S02]  /*0080*/  ULOP3.LUT UR5, UR5, 0x1, URZ, 0xc0, !UPT ;  /* 0x0000000105057892 */ /* 0x020fe4000f8ec0ff */
[----:B---3--:R-:W-:Y:S02]  /*0090*/  ULEA.HI UR8, UR4, UR4, URZ, 0x1 ;  /* 0x0000000404087291 */ /* 0x008fe4000f8f08ff */
[----:B--2---:R-:W-:Y:S02]  /*00a0*/  UISETP.EQ.U32.AND UP4, UPT, UR7, 0x1, UPT ;  /* 0x000000010700788c */ /* 0x004fe4000bf82070 */
[----:B------:R-:W-:Y:S01]  /*00b0*/  ULOP3.LUT UR8, UR8, 0xfffffffe, URZ, 0xc0, !UPT ;  /* 0xfffffffe08087892 */ /* 0x000fe2000f8ec0ff */
[----:B------:R-:W-:Y:S01]  /*00c0*/  SHF.R.U32.HI R69, RZ, 0x5, R0 ;  /* 0x00000005ff457819 */ /* 0x000fe20000011600 */
[----:B------:R-:W-:Y:S02]  /*00d0*/  UISETP.NE.U32.AND UP6, UPT, UR6, 0x1, UPT ;  /* 0x000000010600788c */ /* 0x000fe4000bfc5070 */
[----:B------:R-:W-:Y:S01]  /*00e0*/  UIADD3 UR18, UPT, UPT, -UR8, UR4, URZ ;  /* 0x0000000408127290 */ /* 0x000fe2000fffe1ff */
[C---:B------:R-:W-:Y:S01]  /*00f0*/  ISETP.NE.AND P1, PT, R69.reuse, 0x5, PT ;  /* 0x000000054500780c */ /* 0x040fe20003f25270 */
[----:B------:R-:W-:Y:S01]  /*0100*/  UISETP.NE.U32.AND UP5, UPT, UR5, 0x1, UPT ;  /* 0x000000010500788c */ /* 0x000fe2000bfa5070 */
[----:B------:R-:W-:Y:S01]  /*0110*/  ISETP.NE.AND P0, PT, R69, RZ, PT ;  /* 0x000000ff4500720c */ /* 0x000fe20003f05270 */
[----:B------:R-:W-:-:S10]  /*0120*/  USHF.L.U32 UR19, UR19, UR18, URZ ;  /* 0x0000001213137299 */ /* 0x000fd400080006ff */
[----:B-1----:R-:W-:Y:S05]  /*0130*/  @P1 BRA `(.L_x_0) ;  /* 0x0000000000381947 */ /* 0x002fea0003800000 */
[----:B------:R-:W1:Y:S02]  /*0140*/  LDCU.64 UR6, c[0x0][0x348] ;  /* 0x00006900ff0677ac */ /* 0x000e640008000a00 */
[----:B-1----:R-:W-:Y:S02]  /*0150*/  UIADD3 UR12, UP3, UPT, UR6, 0x40, URZ ;  /* 0x00000040060c7890 */ /* 0x002fe4000ff7e0ff */
[----:B------:R-:W-:Y:S02]  /*0160*/  UIADD3 UR10, UP2, UPT, UR6, 0xc0, URZ ;  /* 0x000000c0060a7890 */ /* 0x000fe4000ff5e0ff */
[----:B------:R-:W-:Y:S02]  /*0170*/  UIADD3 UR8, UP1, UPT, UR6, 0x140, URZ ;  /* 0x0000014006087890 */ /* 0x000fe4000ff3e0ff */
[----:B------:R-:W-:Y:S02]  /*0180*/  UIADD3 UR6, UP0, UPT, UR6, 0x1c0, URZ ;  /* 0x000001c006067890 */ /* 0x000fe4000ff1e0ff */
[----:B------:R-:W-:-:S02]  /*0190*/  UIADD3.X UR13, UPT, UPT, URZ, UR7, URZ, UP3, !UPT ;  /* 0x00000007ff0d7290 */ /* 0x000fc40009ffe4ff */
[----:B------:R-:W-:Y:S02]  /*01a0*/  UIADD3.X UR11, UPT, UPT, URZ, UR7, URZ, UP2, !UPT ;  /* 0x00000007ff0b7290 */ /* 0x000fe400097fe4ff */
[----:B------:R-:W-:Y:S02]  /*01b0*/  UIADD3.X UR9, UPT, UPT, URZ, UR7, URZ, UP1, !UPT ;  /* 0x00000007ff097290 */ /* 0x000fe40008ffe4ff */
[----:B------:R-:W-:-:S03]  /*01c0*/  UIADD3.X UR7, UPT, UPT, URZ, UR7, URZ, UP0, !UPT ;  /* 0x00000007ff077290 */ /* 0x000fc600087fe4ff */
[----:B------:R1:W-:Y:S02]  /*01d0*/  UTMACCTL.PF [UR12] ;  /* 0x000000000c0079b9 */ /* 0x0003e40008040000 */
[----:B------:R1:W-:Y:S02]  /*01e0*/  UTMACCTL.PF [UR10] ;  /* 0x000000000a0079b9 */ /* 0x0003e40008040000 */
[----:B------:R1:W-:Y:S02]  /*01f0*/  UTMACCTL.PF [UR8] ;  /* 0x00000000080079b9 */ /* 0x0003e40008040000 */
[----:B------:R1:W-:Y:S02]  /*0200*/  UTMACCTL.PF [UR6] ;  /* 0x00000000060079b9 */ /* 0x0003e40008040000 */
[----:B-1----:R-:W-:Y:S01]  /*0210*/  NOP ;  /* 0x0000000000007918 */ /* 0x002fe20000000000 */
.L_x_0:
[----:B------:R-:W-:Y:S05]  /*0220*/  @P0 BRA `(.L_x_1) ;  /* 0x0000000000680947 */ /* 0x000fea0003800000 */
[----:B------:R-:W-:Y:S01]  /*0230*/  UMOV UR6, 0x400 ;  /* 0x0000040000067882 */ /* 0x000fe20000000000 */
[----:B------:R-:W-:Y:S01]  /*0240*/  UMOV UR8, 0x1 ;  /* 0x0000000100087882 */ /* 0x000fe20000000000 */
[----:B------:R-:W-:Y:S02]  /*0250*/  ULEA UR6, UR4, UR6, 0x18 ;  /* 0x0000000604067291 */ /* 0x000fe4000f8ec0ff */
[----:B------:R-:W-:-:S04]  /*0260*/  UIADD3 UR8, UPT, UPT, -UR8, 0x100000, URZ ;  /* 0x0010000008087890 */ /* 0x000fc8000fffe1ff */
[----:B------:R-:W-:Y:S02]  /*0270*/  USHF.L.U32 UR9, UR8, 0xb, URZ ;  /* 0x0000000b08097899 */ /* 0x000fe400080006ff */
[----:B------:R-:W-:Y:S01]  /*0280*/  USHF.L.U32 UR8, UR8, 0x1, URZ ;  /* 0x0000000108087899 */ /* 0x000fe200080006ff */
[----:B------:R-:W-:Y:S02]  /*0290*/  UMOV UR5, 0x2 ;  /* 0x0000000200057882 */ /* 0x000fe40000000000 */
[----:B------:R-:W-:-:S04]  /*02a0*/  UIADD3 UR10, UPT, UPT, -UR5, 0x100000, URZ ;  /* 0x00100000050a7890 */ /* 0x000fc8000fffe1ff */
[----:B------:R-:W-:Y:S02]  /*02b0*/  USHF.L.U32 UR11, UR10, 0xb, URZ ;  /* 0x0000000b0a0b7899 */ /* 0x000fe400080006ff */
[----:B------:R-:W-:Y:S01]  /*02c0*/  USHF.L.U32 UR10, UR10, 0x1, URZ ;  /* 0x000000010a0a7899 */ /* 0x000fe200080006ff */
[----:B------:R-:W1:Y:S02]  /*02d0*/  FENCE.VIEW.ASYNC.S ;  /* 0x00000000000073c6 */ /* 0x000e640000000000 */
[----:B-1----:R1:W2:Y:S01]  /*02e0*/  SYNCS.EXCH.64 URZ, [UR6], UR8 ;  /* 0x0000000806ff75b2 */ /* 0x0022a20008000100 */
[----:B------:R1:W3:Y:S01]  /*02f0*/  SYNCS.EXCH.64 URZ, [UR6+0x8], UR8 ;  /* 0x0000080806ff75b2 */ /* 0x0002e20008000100 */
[----:B------:R1:W4:Y:S01]  /*0300*/  SYNCS.EXCH.64 URZ, [UR6+0x10], UR8 ;  /* 0x0000100806ff75b2 */ /* 0x0003220008000100 */
[----:B------:R1:W5:Y:S01]  /*0310*/  SYNCS.EXCH.64 URZ, [UR6+0x18], UR8 ;  /* 0x0000180806ff75b2 */ /* 0x0003620008000100 */
[----:B------:R1:W1:Y:S01]  /*0320*/  SYNCS.EXCH.64 URZ, [UR6+0x20], UR8 ;  /* 0x0000200806ff75b2 */ /* 0x0002620008000100 */
[----:B------:R1:W1:Y:S01]  /*0330*/  SYNCS.EXCH.64 URZ, [UR6+0x28], UR8 ;  /* 0x0000280806ff75b2 */ /* 0x0002620008000100 */
[----:B------:R1:W1:Y:S03]  /*0340*/  SYNCS.EXCH.64 URZ, [UR6+0x30], UR8 ;  /* 0x0000300806ff75b2 */ /* 0x0002660008000100 */
[----:B------:R1:W1:Y:S01]  /*0350*/  SYNCS.EXCH.64 URZ, [UR6+0x38], UR10 ;  /* 0x0000380a06ff75b2 */ /* 0x0002620008000100 */
[----:B------:R1:W1:Y:S01]  /*0360*/  SYNCS.EXCH.64 URZ, [UR6+0x40], UR10 ;  /* 0x0000400a06ff75b2 */ /* 0x0002620008000100 */
[----:B------:R1:W1:Y:S01]  /*0370*/  SYNCS.EXCH.64 URZ, [UR6+0x48], UR10 ;  /* 0x0000480a06ff75b2 */ /* 0x0002620008000100 */
[----:B------:R1:W1:Y:S01]  /*0380*/  SYNCS.EXCH.64 URZ, [UR6+0x50], UR10 ;  /* 0x0000500a06ff75b2 */ /* 0x0002620008000100 */
[----:B------:R1:W1:Y:S01]  /*0390*/  SYNCS.EXCH.64 URZ, [UR6+0x58], UR10 ;  /* 0x0000580a06ff75b2 */ /* 0x0002620008000100 */
[----:B------:R1:W1:Y:S01]  /*03a0*/  SYNCS.EXCH.64 URZ, [UR6+0x60], UR10 ;  /* 0x0000600a06ff75b2 */ /* 0x0002620008000100 */
[----:B------:R1:W1:Y:S01]  /*03b0*/  SYNCS.EXCH.64 URZ, [UR6+0x68], UR10 ;  /* 0x0000680a06ff75b2 */ /* 0x0002620008000100 */
[----:B------:R-:W-:Y:S01]  /*03c0*/  NOP ;  /* 0x0000000000007918 */ /* 0x000fe20000000000 */
.L_x_1:
[----:B------:R-:W-:Y:S01]  /*03d0*/  NOP ;  /* 0x0000000000007918 */ /* 0x000fe20000000000 */
[----:B------:R-:W-:Y:S05]  /*03e0*/  BRA.U !UP4, `(.L_x_2) ;  /* 0x000000010c087547 */ /* 0x000fea000b800000 */
[----:B-12345:R-:W-:Y:S01]  /*03f0*/  UCGABAR_ARV ;  /* 0x00000000000079c7 */ /* 0x03efe20008000000 */
[----:B------:R-:W-:Y:S05]  /*0400*/  BRA `(.L_x_3) ;  /* 0x0000000000047947 */ /* 0x000fea0003800000 */
.L_x_2:
[----:B-12345:R-:W-:Y:S01]  /*0410*/  NOP ;  /* 0x0000000000007918 */ /* 0x03efe20000000000 */
.L_x_3:
[----:B------:R-:W-:Y:S05]  /*0420*/  BRA.U !UP4, `(.L_x_4) ;  /* 0x000000010c0c7547 */ /* 0x000fea000b800000 */
[----:B------:R-:W-:Y:S01]  /*0430*/  UCGABAR_WAIT ;  /* 0x0000000000007dc7 */ /* 0x000fe20008000000 */
[----:B------:R-:W-:Y:S01]  /*0440*/  CCTL.IVALL ;  /* 0x00000000ff00798f */ /* 0x000fe20002000000 */
[----:B------:R-:W-:Y:S05]  /*0450*/  BRA `(.L_x_5) ;  /* 0x0000000000047947 */ /* 0x000fea0003800000 */
.L_x_4:
[----:B------:R-:W-:Y:S06]  /*0460*/  BAR.SYNC.DEFER_BLOCKING 0x0 ;  /* 0x0000000000007b1d */ /* 0x000fec0000010000 */
.L_x_5:
[----:B------:R-:W-:Y:S05]  /*0470*/  @P0 BRA `(.L_x_6) ;  /* 0x0000000000400947 */ /* 0x000fea0003800000 */
[----:B------:R-:W-:Y:S01]  /*0480*/  UMOV UR7, 0x400 ;  /* 0x0000040000077882 */ /* 0x000fe20000000000 */
[----:B------:R-:W-:Y:S01]  /*0490*/  UMOV UR6, 0x1 ;  /* 0x0000000100067882 */ /* 0x000fe20000000000 */
[----:B------:R-:W-:Y:S01]  /*04a0*/  UMOV UR5, 0x4 ;  /* 0x0000000400057882 */ /* 0x000fe20000000000 */
[----:B------:R-:W-:Y:S02]  /*04b0*/  ULEA UR7, UR4, UR7, 0x18 ;  /* 0x0000000704077291 */ /* 0x000fe4000f8ec0ff */
[----:B------:R-:W-:-:S04]  /*04c0*/  UIADD3 UR8, UPT, UPT, -UR6, 0x100000, URZ ;  /* 0x0010000006087890 */ /* 0x000fc8000fffe1ff */
[----:B------:R-:W-:Y:S02]  /*04d0*/  USHF.L.U32 UR9, UR8, 0xb, URZ ;  /* 0x0000000b08097899 */ /* 0x000fe400080006ff */
[----:B------:R-:W-:Y:S02]  /*04e0*/  USHF.L.U32 UR8, UR8, 0x1, URZ ;  /* 0x0000000108087899 */ /* 0x000fe400080006ff */
[----:B------:R-:W-:-:S04]  /*04f0*/  UIADD3 UR10, UPT, UPT, -UR5, 0x100000, URZ ;  /* 0x00100000050a7890 */ /* 0x000fc8000fffe1ff */
[----:B------:R-:W-:Y:S02]  /*0500*/  USHF.L.U32 UR11, UR10, 0xb, URZ ;  /* 0x0000000b0a0b7899 */ /* 0x000fe400080006ff */
[----:B------:R-:W-:Y:S01]  /*0510*/  USHF.L.U32 UR10, UR10, 0x1, URZ ;  /* 0x000000010a0a7899 */ /* 0x000fe200080006ff */
[----:B------:R-:W1:Y:S03]  /*0520*/  FENCE.VIEW.ASYNC.S ;  /* 0x00000000000073c6 */ /* 0x000e660000000000 */
[----:B-1----:R1:W2:Y:S01]  /*0530*/  SYNCS.EXCH.64 URZ, [UR7+0x70], UR8 ;  /* 0x0000700807ff75b2 */ /* 0x0022a20008000100 */
[----:B------:R1:W3:Y:S07]  /*0540*/  SYNCS.EXCH.64 URZ, [UR7+0x78], UR8 ;  /* 0x0000780807ff75b2 */ /* 0x0002ee0008000100 */
[----:B------:R1:W4:Y:S01]  /*0550*/  SYNCS.EXCH.64 URZ, [UR7+0x80], UR10 ;  /* 0x0000800a07ff75b2 */ /* 0x0003220008000100 */
[----:B------:R1:W5:Y:S01]  /*0560*/  SYNCS.EXCH.64 URZ, [UR7+0x88], UR10 ;  /* 0x0000880a07ff75b2 */ /* 0x0003620008000100 */
[----:B------:R-:W-:Y:S01]  /*0570*/  NOP ;  /* 0x0000000000007918 */ /* 0x000fe20000000000 */
.L_x_6:
[----:B------:R-:W-:Y:S01]  /*0580*/  NOP ;  /* 0x0000000000007918 */ /* 0x000fe20000000000 */
[----:B------:R-:W-:Y:S05]  /*0590*/  BRA.U !UP4, `(.L_x_7) ;  /* 0x000000010c087547 */ /* 0x000fea000b800000 */
[----:B--2345:R-:W-:Y:S01]  /*05a0*/  UCGABAR_ARV ;  /* 0x00000000000079c7 */ /* 0x03cfe20008000000 */
[----:B------:R-:W-:Y:S05]  /*05b0*/  BRA `(.L_x_8) ;  /* 0x0000000000047947 */ /* 0x000fea0003800000 */
.L_x_7:
[----:B--2345:R-:W-:Y:S01]  /*05c0*/  NOP ;  /* 0x0000000000007918 */ /* 0x03cfe20000000000 */
.L_x_8:
[----:B------:R-:W-:Y:S05]  /*05d0*/  BRA.U !UP4, `(.L_x_9) ;  /* 0x000000010c0c7547 */ /* 0x000fea000b800000 */
[----:B------:R-:W-:Y:S01]  /*05e0*/  UCGABAR_WAIT ;  /* 0x0000000000007dc7 */ /* 0x000fe20008000000 */
[----:B------:R-:W-:Y:S01]  /*05f0*/  CCTL.IVALL ;  /* 0x00000000ff00798f */ /* 0x000fe20002000000 */
[----:B------:R-:W-:Y:S05]  /*0600*/  BRA `(.L_x_10) ;  /* 0x0000000000047947 */ /* 0x000fea0003800000 */
.L_x_9:
[----:B------:R-:W-:Y:S06]  /*0610*/  BAR.SYNC.DEFER_BLOCKING 0x0 ;  /* 0x0000000000007b1d */ /* 0x000fec0000010000 */
.L_x_10:
[----:B------:R-:W-:Y:S01]  /*0620*/  NOP ;  /* 0x0000000000007918 */ /* 0x000fe20000000000 */
[----:B------:R-:W-:Y:S05]  /*0630*/  BRA.U !UP4, `(.L_x_11) ;  /* 0x000000010c087547 */ /* 0x000fea000b800000 */
[----:B------:R-:W-:Y:S01]  /*0640*/  UCGABAR_ARV ;  /* 0x00000000000079c7 */ /* 0x000fe20008000000 */
[----:B------:R-:W-:Y:S05]  /*0650*/  BRA `(.L_x_12) ;  /* 0x0000000000047947 */ /* 0x000fea0003800000 */
.L_x_11:
[----:B------:R-:W-:Y:S01]  /*0660*/  NOP ;  /* 0x0000000000007918 */ /* 0x000fe20000000000 */
.L_x_12:
[----:B------:R-:W-:Y:S05]  /*0670*/  BRA.U !UP4, `(.L_x_13) ;  /* 0x000000010c0c7547 */ /* 0x000fea000b800000 */
[----:B------:R-:W-:Y:S01]  /*0680*/  UCGABAR_WAIT ;  /* 0x0000000000007dc7 */ /* 0x000fe20008000000 */
[----:B------:R-:W-:Y:S01]  /*0690*/  CCTL.IVALL ;  /* 0x00000000ff00798f */ /* 0x000fe20002000000 */
[----:B------:R-:W-:Y:S05]  /*06a0*/  BRA `(.L_x_14) ;  /* 0x0000000000047947 */ /* 0x000fea0003800000 */
.L_x_13:
[----:B------:R-:W-:Y:S06]  /*06b0*/  BAR.SYNC.DEFER_BLOCKING 0x0 ;  /* 0x0000000000007b1d */ /* 0x000fec0000010000 */
.L_x_14:
[----:B------:R-:W2:Y:S01]  /*06c0*/  LDCU.U8 UR17, c[0x0][0x5c8] ;  /* 0x0000b900ff1177ac */ /* 0x000ea20008000000 */
[----:B------:R-:W3:Y:S01]  /*06d0*/  LDCU.U8 UR16, c[0x0][0x5c9] ;  /* 0x0000b920ff1077ac */ /* 0x000ee20008000000 */
[----:B------:R-:W4:Y:S01]  /*06e0*/  LDCU.U8 UR15, c[0x0][0x5d4] ;  /* 0x0000ba80ff0f77ac */ /* 0x000f220008000000 */
[----:B------:R-:W5:Y:S01]  /*06f0*/  LDCU.U8 UR14, c[0x0][0x5d5] ;  /* 0x0000baa0ff0e77ac */ /* 0x000f620008000000 */
[----:B------:R-:W1:Y:S01]  /*0700*/  LDCU.U8 UR13, c[0x0][0x5e0] ;  /* 0x0000bc00ff0d77ac */ /* 0x000e620008000000 */
[----:B------:R-:W1:Y:S01]  /*0710*/  LDCU.U8 UR12, c[0x0][0x5e1] ;  /* 0x0000bc20ff0c77ac */ /* 0x000e620008000000 */
[----:B------:R-:W-:Y:S05]  /*0720*/  @P1 BRA `(.L_x_15) ;  /* 0x0000000800741947 */ /* 0x000fea0003800000 */
[----:B------:R-:W5:Y:S01]  /*0730*/  S2UR UR25, SR_CTAID.Z ;  /* 0x00000000001979c3 */ /* 0x000f620000002700 */
[----:B------:R-:W-:Y:S01]  /*0740*/  UMOV UR24, 0x1 ;  /* 0x0000000100187882 */ /* 0x000fe20000000000 */
[----:B------:R-:W-:Y:S01]  /*0750*/  UMOV UR23, URZ ;  /* 0x000000ff00177c82 */ /* 0x000fe20008000000 */
[----:B-----5:R-:W-:-:S09]  /*0760*/  UISETP.GT.U32.AND UP0, UPT, UR25, 0x3ff, UPT ;  /* 0x000003ff1900788c */ /* 0x020fd2000bf04070 */
[----:B------:R-:W-:Y:S05]  /*0770*/  BRA.U UP0, `(.L_x_16) ;  /* 0x0000000500d47547 */ /* 0x000fea000b800000 */
[----:B------:R-:W5:Y:S01]  /*0780*/  LDCU.64 UR4, c[0x0][0x5c0] ;  /* 0x0000b800ff0477ac */ /* 0x000f620008000a00 */
[----:B------:R-:W-:Y:S01]  /*0790*/  S2UR UR20, SR_CgaCtaId ;  /* 0x00000000001479c3 */ /* 0x000fe20000008800 */
[----:B------:R-:W4:Y:S01]  /*07a0*/  LDCU UR21, c[0x0][0x374] ;  /* 0x00006e80ff1577ac */ /* 0x000f220008000800 */
[----:B-1----:R-:W4:Y:S01]  /*07b0*/  LDCU UR10, c[0x0][0x370] ;  /* 0x00006e00ff0a77ac */ /* 0x002f220008000800 */
[----:B------:R-:W1:Y:S01]  /*07c0*/  LDCU.64 UR26, c[0x0][0x348] ;  /* 0x00006900ff1a77ac */ /* 0x000e620008000a00 */
[----:B------:R-:W-:Y:S01]  /*07d0*/  UMOV UR23, URZ ;  /* 0x000000ff00177c82 */ /* 0x000fe20008000000 */
[----:B------:R-:W-:Y:S01]  /*07e0*/  UMOV UR24, 0x1 ;  /* 0x0000000100187882 */ /* 0x000fe20000000000 */
[----:B-----5:R-:W-:-:S04]  /*07f0*/  UIMAD.WIDE.U32 UR6, UR25, UR5, URZ ;  /* 0x00000005190672a5 */ /* 0x020fc8000f8e00ff */
[----:B------:R-:W-:-:S04]  /*0800*/  UIADD3 UR5, UPT, UPT, UR25, -UR7, URZ ;  /* 0x8000000719057290 */ /* 0x000fc8000fffe0ff */
[----:B--2---:R-:W-:Y:S02]  /*0810*/  USHF.R.U32.HI UR5, URZ, UR17, UR5 ;  /* 0x00000011ff057299 */ /* 0x004fe40008011605 */
[----:B----4-:R-:W-:Y:S01]  /*0820*/  UIMAD UR10, UR21, UR10, URZ ;  /* 0x0000000a150a72a4 */ /* 0x010fe2000f8e02ff */
[----:B------:R-:W2:Y:S01]  /*0830*/  LDCU UR6, c[0x0][0x5d0] ;  /* 0x0000ba00ff0677ac */ /* 0x000ea20008000800 */
[----:B------:R-:W-:-:S04]  /*0840*/  UIADD3 UR5, UPT, UPT, UR7, UR5, URZ ;  /* 0x0000000507057290 */ /* 0x000fc8000fffe0ff */
[----:B---3--:R-:W-:-:S04]  /*0850*/  USHF.R.U32.HI UR11, URZ, UR16, UR5 ;  /* 0x00000010ff0b7299 */ /* 0x008fc80008011605 */
[----:B------:R-:W-:-:S04]  /*0860*/  UIADD3 UR11, UPT, UPT, -UR11, URZ, URZ ;  /* 0x000000ff0b0b7290 */ /* 0x000fc8000fffe1ff */
[----:B------:R-:W-:Y:S01]  /*0870*/  UIMAD UR11, UR11, UR4, UR25 ;  /* 0x000000040b0b72a4 */ /* 0x000fe2000f8e0219 */
[----:B------:R-:W3:Y:S03]  /*0880*/  LDCU.64 UR4, c[0x0][0x5d8] ;  /* 0x0000bb00ff0477ac */ /* 0x000ee60008000a00 */
[----:B--2---:R-:W-:-:S04]  /*0890*/  UIMAD.WIDE.U32 UR6, UR11, UR6, URZ ;  /* 0x000000060b0672a5 */ /* 0x004fc8000f8e00ff */
[----:B------:R-:W-:-:S04]  /*08a0*/  UIADD3 UR6, UPT, UPT, UR11, -UR7, URZ ;  /* 0x800000070b067290 */ /* 0x000fc8000fffe0ff */
[----:B------:R-:W-:-:S04]  /*08b0*/  USHF.R.U32.HI UR6, URZ, UR15, UR6 ;  /* 0x0000000fff067299 */ /* 0x000fc80008011606 */
[----:B------:R-:W-:-:S04]  /*08c0*/  UIADD3 UR6, UPT, UPT, UR7, UR6, URZ ;  /* 0x0000000607067290 */ /* 0x000fc8000fffe0ff */
[----:B------:R-:W-:-:S04]  /*08d0*/  USHF.R.U32.HI UR6, URZ, UR14, UR6 ;  /* 0x0000000eff067299 */ /* 0x000fc80008011606 */
[----:B---3--:R-:W-:-:S07]  /*08e0*/  UIMAD.WIDE.U32 UR8, UR6, UR5, URZ ;  /* 0x00000005060872a5 */ /* 0x008fce000f8e00ff */
[----:B------:R-:W-:Y:S02]  /*08f0*/  UMOV UR7, UR9 ;  /* 0x0000000900077c82 */ /* 0x000fe40008000000 */
[----:B------:R-:W-:Y:S02]  /*0900*/  UIADD3 UR5, UPT, UPT, UR6, -UR7, URZ ;  /* 0x8000000706057290 */ /* 0x000fe4000fffe0ff */
[----:B------:R-:W2:Y:S01]  /*0910*/  S2UR UR9, SR_CTAID.Y ;  /* 0x00000000000979c3 */ /* 0x000ea20000002600 */
[----:B------:R-:W3:Y:S01]  /*0920*/  LDCU UR8, c[0x0][0x378] ;  /* 0x00006f00ff0877ac */ /* 0x000ee20008000800 */
[----:B------:R-:W-:-:S04]  /*0930*/  USHF.R.U32.HI UR5, URZ, UR13, UR5 ;  /* 0x0000000dff057299 */ /* 0x000fc80008011605 */
[----:B------:R-:W-:-:S04]  /*0940*/  UIADD3 UR7, UPT, UPT, UR7, UR5, URZ ;  /* 0x0000000507077290 */ /* 0x000fc8000fffe0ff */
[----:B------:R-:W-:-:S03]  /*0950*/  USHF.R.U32.HI UR7, URZ, UR12, UR7 ;  /* 0x0000000cff077299 */ /* 0x000fc60008011607 */
[----:B------:R-:W4:Y:S01]  /*0960*/  LDCU UR5, c[0x0][0x5cc] ;  /* 0x0000b980ff0577ac */ /* 0x000f220008000800 */
[----:B------:R-:W-:Y:S02]  /*0970*/  UIADD3 UR7, UPT, UPT, -UR7, URZ, URZ ;  /* 0x000000ff07077290 */ /* 0x000fe4000fffe1ff */
[----:B---3--:R-:W-:Y:S02]  /*0980*/  UIMAD UR8, UR10, UR8, URZ ;  /* 0x000000080a0872a4 */ /* 0x008fe4000f8e02ff */
[----:B------:R-:W-:Y:S02]  /*0990*/  UIMAD UR7, UR7, UR4, UR6 ;  /* 0x00000004070772a4 */ /* 0x000fe4000f8e0206 */
[----:B--2---:R-:W-:Y:S02]  /*09a0*/  USHF.L.U32 UR9, UR9, 0x7, URZ ;  /* 0x0000000709097899 */ /* 0x004fe400080006ff */
[----:B------:R-:W-:Y:S02]  /*09b0*/  ULEA.HI UR21, UR8, UR8, URZ, 0x1 ;  /* 0x0000000808157291 */ /* 0x000fe4000f8f08ff */
[----:B------:R-:W-:Y:S01]  /*09c0*/  UIADD3 UR6, UPT, UPT, -UR6, URZ, URZ ;  /* 0x000000ff06067290 */ /* 0x000fe2000fffe1ff */
[----:B------:R-:W-:Y:S01]  /*09d0*/  UMOV UR4, 0x400 ;  /* 0x0000040000047882 */ /* 0x000fe20000000000 */
[----:B------:R-:W-:-:S02]  /*09e0*/  ULOP3.LUT UR22, UR9, 0x80, URZ, 0xc0, !UPT ;  /* 0x0000008009167892 */ /* 0x000fc4000f8ec0ff */
[----:B------:R-:W-:Y:S02]  /*09f0*/  ULEA UR20, UR20, UR4, 0x18 ;  /* 0x0000000414147291 */ /* 0x000fe4000f8ec0ff */
[----:B------:R-:W-:Y:S02]  /*0a00*/  USHF.R.S32.HI UR21, URZ, 0x1, UR21 ;  /* 0x00000001ff157899 */ /* 0x000fe40008011415 */
[----:B-1--4-:R-:W-:-:S12]  /*0a10*/  UIMAD UR11, UR6, UR5, UR11 ;  /* 0x00000005060b72a4 */ /* 0x012fd8000f8e020b */
.L_x_20:
[----:B------:R-:W-:Y:S01]  /*0a20*/  USHF.L.U32 UR4, UR24, 0x1f, URZ ;  /* 0x0000001f18047899 */ /* 0x000fe200080006ff */
[----:B------:R-:W-:Y:S01]  /*0a30*/  HFMA2 R3, -RZ, RZ, 0, 512 ;  /* 0x00006000ff037431 */ /* 0x000fe200000001ff */
[----:B------:R-:W-:Y:S02]  /*0a40*/  ULEA UR5, UR23, UR20, 0x3 ;  /* 0x0000001417057291 */ /* 0x000fe4000f8e18ff */
[----:B------:R-:W-:Y:S02]  /*0a50*/  ULEA UR11, UR11, UR18, 0x1 ;  /* 0x000000120b0b7291 */ /* 0x000fe4000f8e08ff */
[----:B------:R-:W-:Y:S01]  /*0a60*/  MOV R2, UR4 ;  /* 0x0000000400027c02 */ /* 0x000fe20008000f00 */
[----:B------:R-:W-:Y:S02]  /*0a70*/  UIADD3 UR34, UP1, UPT, UR26, 0x40, URZ ;  /* 0x000000401a227890 */ /* 0x000fe4000ff3e0ff */
[----:B------:R-:W-:Y:S02]  /*0a80*/  UIADD3 UR32, UP0, UPT, UR26, 0xc0, URZ ;  /* 0x000000c01a207890 */ /* 0x000fe4000ff1e0ff */
[----:B----4-:R1:W2:Y:S01]  /*0a90*/  SYNCS.PHASECHK.TRANS64.TRYWAIT P2, [UR5+0x38], R2 ;  /* 0x00003802ff0075a7 */ /* 0x0102a20008041105 */
[----:B------:R-:W-:-:S02]  /*0aa0*/  ULEA UR7, UR7, UR22, 0x8 ;  /* 0x0000001607077291 */ /* 0x000fc4000f8e40ff */
[----:B------:R-:W-:Y:S02]  /*0ab0*/  UIADD3.X UR35, UPT, UPT, URZ, UR27, URZ, UP1, !UPT ;  /* 0x0000001bff237290 */ /* 0x000fe40008ffe4ff */
[----:B------:R-:W-:Y:S02]  /*0ac0*/  UIADD3.X UR33, UPT, UPT, URZ, UR27, URZ, UP0, !UPT ;  /* 0x0000001bff217290 */ /* 0x000fe400087fe4ff */
[----:B------:R-:W-:Y:S01]  /*0ad0*/  USHF.L.U32 UR11, UR11, 0x5, URZ ;  /* 0x000000050b0b7899 */ /* 0x000fe200080006ff */
[----:B------:R-:W-:-:S11]  /*0ae0*/  UMOV UR31, URZ ;  /* 0x000000ff001f7c82 */ /* 0x000fd60008000000 */
.L_x_19:
[----:B---3--:R-:W-:Y:S02]  /*0af0*/  UIADD3 UR6, UPT, UPT, UR23, 0x1, URZ ;  /* 0x0000000117067890 */ /* 0x008fe4000fffe0ff */
[----:B------:R-:W-:Y:S02]  /*0b00*/  ULEA UR8, UR23, UR18, 0x1 ;  /* 0x0000001217087291 */ /* 0x000fe4000f8e08ff */
[----:B------:R-:W-:Y:S02]  /*0b10*/  ULEA UR4, UR23, UR20, 0xe ;  /* 0x0000001417047291 */ /* 0x000fe4000f8e70ff */
[----:B------:R-:W-:Y:S02]  /*0b20*/  UISETP.NE.AND UP1, UPT, UR6, 0x7, UPT ;  /* 0x000000070600788c */ /* 0x000fe4000bf25270 */
[----:B------:R-:W-:Y:S02]  /*0b30*/  USHF.L.U32 UR10, UR31, 0x7, URZ ;  /* 0x000000071f0a7899 */ /* 0x000fe400080006ff */
[----:B------:R-:W-:-:S02]  /*0b40*/  ULEA UR8, UR8, UR20, 0xc ;  /* 0x0000001408087291 */ /* 0x000fc4000f8e60ff */
[----:B------:R-:W-:Y:S02]  /*0b50*/  UIADD3 UR4, UPT, UPT, UR4, 0x1a400, URZ ;  /* 0x0001a40004047890 */ /* 0x000fe4000fffe0ff */
[----:B------:R-:W-:Y:S02]  /*0b60*/  USEL UR5, URZ, 0x1, UP1 ;  /* 0x00000001ff057887 */ /* 0x000fe40008800000 */
[----:B------:R-:W-:Y:S02]  /*0b70*/  UISETP.GT.U32.AND UP0, UPT, UR31, 0x1e, UPT ;  /* 0x0000001e1f00788c */ /* 0x000fe4000bf04070 */
[----:B------:R-:W-:Y:S01]  /*0b80*/  ULEA UR9, UR23, UR20, 0x3 ;  /* 0x0000001417097291 */ /* 0x000fe2000f8e18ff */
[----:B--2-4-:R-:W-:Y:S11]  /*0b90*/  @P2 BRA `(.L_x_17) ;  /* 0x0000000000102947 */ /* 0x014ff60003800000 */
[----:B------:R-:W-:-:S06]  /*0ba0*/  USHF.L.U32 UR23, UR24, 0x1f, URZ ;  /* 0x0000001f18177899 */ /* 0x000fcc00080006ff */
[----:B-1----:R-:W-:-:S04]  /*0bb0*/  MOV R2, UR23 ;  /* 0x0000001700027c02 */ /* 0x002fc80008000f00 */
[----:B------:R-:W1:Y:S02]  /*0bc0*/  SYNCS.PHASECHK.TRANS64.TRYWAIT P0, [UR9+0x38], R2 ;  /* 0x00003802ff0075a7 */ /* 0x000e640008001109 */
[----:B-1----:R-:W-:Y:S05]  /*0bd0*/  @!P0 BRA `(.L_x_18) ;  /* 0x0000003000fc8947 */ /* 0x002fea0003800000 */
.L_x_17:
[----:B------:R-:W-:Y:S02]  /*0be0*/  ELECT P1, URZ, PT ;  /* 0x0000000000ff782f */ /* 0x000fe40003820000 */
[----:B------:R-:W-:Y:S01]  /*0bf0*/  PLOP3.LUT P0, PT, PT, PT, UP0, 0x80, 0x8 ;  /* 0x000000000008781c */ /* 0x000fe20003f0f008 */
[----:B------:R-:W-:Y:S01]  /*0c00*/  ULOP3.LUT UR24, UR24, UR5, URZ, 0x3c, !UPT ;  /* 0x0000000518187292 */ /* 0x000fe2000f8e3cff */
[----:B------:R-:W-:Y:S01]  /*0c10*/  PLOP3.LUT P2, PT, PT, PT, PT, 0x80, 0x8 ;  /* 0x000000000008781c */ /* 0x000fe20003f4f070 */
[----:B------:R-:W-:Y:S02]  /*0c20*/  USEL UR23, UR6, URZ, UP1 ;  /* 0x000000ff06177287 */ /* 0x000fe40008800000 */
[----:B------:R-:W-:Y:S02]  /*0c30*/  UIADD3 UR8, UPT, UPT, UR8, 0xc400, URZ ;  /* 0x0000c40008087890 */ /* 0x000fe4000fffe0ff */
[----:B------:R-:W-:Y:S02]  /*0c40*/  @!UP0 USHF.L.U32 UR29, UR24, 0x1f, URZ ;  /* 0x0000001f181d8899 */ /* 0x000fe400080006ff */
[----:B------:R-:W-:Y:S01]  /*0c50*/  @!UP0 ULEA UR30, UR23, UR20, 0x3 ;  /* 0x00000014171e8291 */ /* 0x000fe2000f8e18ff */
[----:B------:R-:W-:Y:S01]  /*0c60*/  UMOV UR28, 0x30000 ;  /* 0x00030000001c7882 */ /* 0x000fe20000000000 */
[----:B------:R-:W-:-:S02]  /*0c70*/  UMOV UR5, UR9 ;  /* 0x0000000900057c82 */ /* 0x000fc40008000000 */
[----:B-1----:R-:W-:Y:S01]  /*0c80*/  IMAD.U32 R2, RZ, RZ, UR29 ;  /* 0x0000001dff027e24 */ /* 0x002fe2000f8e00ff */
[----:B------:R-:W-:Y:S01]  /*0c90*/  UMOV UR6, UR10 ;  /* 0x0000000a00067c82 */ /* 0x000fe20008000000 */
[----:B------:R3:W-:Y:S01]  /*0ca0*/  @P1 SYNCS.ARRIVE.TRANS64 RZ, [UR9], R3 ;  /* 0x00000003ffff19a7 */ /* 0x0007e20008000009 */
[----:B------:R3:W-:Y:S01]  /*0cb0*/  UTMALDG.2D.MULTICAST [UR8], [UR34], UR28, desc[URZ] ;  /* 0x0000ff08220073b4 */ /* 0x0007e2000800981c */
[----:B------:R-:W-:-:S04]  /*0cc0*/  UIADD3 UR31, UPT, UPT, UR31, 0x1, URZ ;  /* 0x000000011f1f7890 */ /* 0x000fc8000fffe0ff */
[----:B------:R-:W-:Y:S01]  /*0cd0*/  UISETP.NE.AND UP0, UPT, UR31, 0x20, UPT ;  /* 0x000000201f00788c */ /* 0x000fe2000bf05270 */
[----:B------:R3:W-:Y:S01]  /*0ce0*/  UTMALDG.2D [UR4], [UR32], desc[URZ] ;  /* 0x0000ff04200075b4 */ /* 0x0007e20008009000 */
[----:B------:R3:W4:Y:S07]  /*0cf0*/  @!P0 SYNCS.PHASECHK.TRANS64.TRYWAIT P2, [UR30+0x38], R2 ;  /* 0x00003802ff0085a7 */ /* 0x00072e000804111e */
[----:B------:R-:W-:Y:S05]  /*0d00*/  BRA.U UP0, `(.L_x_19) ;  /* 0xfffffffd00787547 */ /* 0x000fea000b83ffff */
[----:B---3--:R-:W1:Y:S01]  /*0d10*/  LDCU.64 UR4, c[0x0][0x5c0] ;  /* 0x0000b800ff0477ac */ /* 0x008e620008000a00 */
[----:B------:R-:W-:-:S04]  /*0d20*/  UIADD3 UR25, UPT, UPT, UR21, UR25, URZ ;  /* 0x0000001915197290 */ /* 0x000fc8000fffe0ff */
[----:B------:R-:W-:Y:S02]  /*0d30*/  UISETP.GE.AND UP0, UPT, UR25, 0x400, UPT ;  /* 0x000004001900788c */ /* 0x000fe4000bf06270 */
[----:B-1----:R-:W-:Y:S01]  /*0d40*/  UIMAD.WIDE.U32 UR6, UR25, UR5, URZ ;  /* 0x00000005190672a5 */ /* 0x002fe2000f8e00ff */
[----:B------:R-:W1:Y:S03]  /*0d50*/  LDCU UR5, c[0x0][0x5d0] ;  /* 0x0000ba00ff0577ac */ /* 0x000e660008000800 */
[----:B------:R-:W-:-:S04]  /*0d60*/  UIADD3 UR6, UPT, UPT, UR25, -UR7, URZ ;  /* 0x8000000719067290 */ /* 0x000fc8000fffe0ff */
[----:B------:R-:W-:-:S04]  /*0d70*/  USHF.R.U32.HI UR6, URZ, UR17, UR6 ;  /* 0x00000011ff067299 */ /* 0x000fc80008011606 */
[----:B------:R-:W-:-:S04]  /*0d80*/  UIADD3 UR7, UPT, UPT, UR7, UR6, URZ ;  /* 0x0000000607077290 */ /* 0x000fc8000fffe0ff */
[----:B------:R-:W-:-:S04]  /*0d90*/  USHF.R.U32.HI UR7, URZ, UR16, UR7 ;  /* 0x00000010ff077299 */ /* 0x000fc80008011607 */
[----:B------:R-:W-:-:S04]  /*0da0*/  UIADD3 UR7, UPT, UPT, -UR7, URZ, URZ ;  /* 0x000000ff07077290 */ /* 0x000fc8000fffe1ff */
[----:B------:R-:W-:-:S04]  /*0db0*/  UIMAD UR7, UR4, UR7, UR25 ;  /* 0x00000007040772a4 */ /* 0x000fc8000f8e0219 */
[----:B-1----:R-:W-:Y:S01]  /*0dc0*/  UIMAD.WIDE.U32 UR8, UR7, UR5, URZ ;  /* 0x00000005070872a5 */ /* 0x002fe2000f8e00ff */
[----:B------:R-:W1:Y:S03]  /*0dd0*/  LDCU.64 UR4, c[0x0][0x5d8] ;  /* 0x0000bb00ff0477ac */ /* 0x000e660008000a00 */
[----:B------:R-:W-:-:S04]  /*0de0*/  UIADD3 UR6, UPT, UPT, UR7, -UR9, URZ ;  /* 0x8000000907067290 */ /* 0x000fc8000fffe0ff */
[----:B------:R-:W-:-:S04]  /*0df0*/  USHF.R.U32.HI UR6, URZ, UR15, UR6 ;  /* 0x0000000fff067299 */ /* 0x000fc80008011606 */
[----:B------:R-:W-:-:S04]  /*0e00*/  UIADD3 UR6, UPT, UPT, UR9, UR6, URZ ;  /* 0x0000000609067290 */ /* 0x000fc8000fffe0ff */
[----:B------:R-:W-:-:S04]  /*0e10*/  USHF.R.U32.HI UR6, URZ, UR14, UR6 ;  /* 0x0000000eff067299 */ /* 0x000fc80008011606 */
[----:B-1----:R-:W-:Y:S01]  /*0e20*/  UIMAD.WIDE.U32 UR8, UR6, UR5, URZ ;  /* 0x00000005060872a5 */ /* 0x002fe2000f8e00ff */
[----:B------:R-:W1:Y:S03]  /*0e30*/  LDCU UR5, c[0x0][0x5cc] ;  /* 0x0000b980ff0577ac */ /* 0x000e660008000800 */
[----:B------:R-:W-:-:S04]  /*0e40*/  UIADD3 UR8, UPT, UPT, UR6, -UR9, URZ ;  /* 0x8000000906087290 */ /* 0x000fc8000fffe0ff */
[----:B------:R-:W-:-:S04]  /*0e50*/  USHF.R.U32.HI UR8, URZ, UR13, UR8 ;  /* 0x0000000dff087299 */ /* 0x000fc80008011608 */
[----:B------:R-:W-:Y:S02]  /*0e60*/  UIADD3 UR8, UPT, UPT, UR9, UR8, URZ ;  /* 0x0000000809087290 */ /* 0x000fe4000fffe0ff */
[----:B------:R-:W-:Y:S02]  /*0e70*/  UIADD3 UR9, UPT, UPT, -UR6, URZ, URZ ;  /* 0x000000ff06097290 */ /* 0x000fe4000fffe1ff */
[----:B------:R-:W-:Y:S02]  /*0e80*/  USHF.R.U32.HI UR8, URZ, UR12, UR8 ;  /* 0x0000000cff087299 */ /* 0x000fe40008011608 */
[----:B-1----:R-:W-:Y:S02]  /*0e90*/  UIMAD UR11, UR5, UR9, UR7 ;  /* 0x00000009050b72a4 */ /* 0x002fe4000f8e0207 */
[----:B------:R-:W-:-:S04]  /*0ea0*/  UIADD3 UR8, UPT, UPT, -UR8, URZ, URZ ;  /* 0x000000ff08087290 */ /* 0x000fc8000fffe1ff */
[----:B------:R-:W-:Y:S01]  /*0eb0*/  UIMAD UR7, UR4, UR8, UR6 ;  /* 0x00000008040772a4 */ /* 0x000fe2000f8e0206 */
[----:B------:R-:W-:Y:S11]  /*0ec0*/  BRA.U !UP0, `(.L_x_20) ;  /* 0xfffffff908d47547 */ /* 0x000ff6000b83ffff */
.L_x_16:
[----:B------:R-:W-:Y:S02]  /*0ed0*/  UIADD3 UR4, UPT, UPT, UR23, 0x2, URZ ;  /* 0x0000000217047890 */ /* 0x000fe4000fffe0ff */
[----:B------:R-:W-:-:S04]  /*0ee0*/  UISETP.NE.AND UP0, UPT, UR23, 0x6, UPT ;  /* 0x000000061700788c */ /* 0x000fc8000bf05270 */
[----:B------:R-:W-:-:S04]  /*0ef0*/  USEL UR4, UR4, 0x1, UP0 ;  /* 0x0000000104047887 */ /* 0x000fc80008000000 */
[----:B------:R-:W-:Y:S02]  /*0f00*/  UIADD3 UR6, UPT, UPT, UR4, 0x1, URZ ;  /* 0x0000000104067890 */ /* 0x000fe4000fffe0ff */
[----:B------:R-:W-:-:S04]  /*0f10*/  UISETP.NE.AND UP1, UPT, UR4, 0x7, UPT ;  /* 0x000000070400788c */ /* 0x000fc8000bf25270 */
[----:B------:R-:W-:Y:S01]  /*0f20*/  USEL UR6, UR6, 0x1, UP1 ;  /* 0x0000000106067887 */ /* 0x000fe20008800000 */
[----:B------:R-:W5:Y:S01]  /*0f30*/  S2UR UR4, SR_CgaCtaId ;  /* 0x00000000000479c3 */ /* 0x000f620000008800 */
[----:B------:R-:W-:Y:S02]  /*0f40*/  UISETP.EQ.XOR UP1, UPT, UR23, 0x6, !UP1 ;  /* 0x000000061700788c */ /* 0x000fe4000cf22a70 */
[----:B------:R-:W-:Y:S02]  /*0f50*/  UIADD3 UR5, UPT, UPT, UR6, 0x1, URZ ;  /* 0x0000000106057890 */ /* 0x000fe4000fffe0ff */
[----:B------:R-:W-:Y:S02]  /*0f60*/  UISETP.NE.AND UP0, UPT, UR6, 0x7, UPT ;  /* 0x000000070600788c */ /* 0x000fe4000bf05270 */
[----:B------:R-:W-:Y:S02]  /*0f70*/  UISETP.EQ.XOR UP1, UPT, UR6, 0x7, UP1 ;  /* 0x000000070600788c */ /* 0x000fe40008f22a70 */
[----:B------:R-:W-:-:S04]  /*0f80*/  USEL UR5, UR5, 0x1, UP0 ;  /* 0x0000000105057887 */ /* 0x000fc80008000000 */
[----:B-1----:R-:W-:Y:S02]  /*0f90*/  UIADD3 UR7, UPT, UPT, UR5, 0x1, URZ ;  /* 0x0000000105077890 */ /* 0x002fe4000fffe0ff */
[----:B------:R-:W-:Y:S02]  /*0fa0*/  UISETP.NE.AND UP0, UPT, UR5, 0x7, UPT ;  /* 0x000000070500788c */ /* 0x000fe4000bf05270 */
[----:B------:R-:W-:Y:S02]  /*0fb0*/  UISETP.EQ.XOR UP1, UPT, UR5, 0x7, UP1 ;  /* 0x000000070500788c */ /* 0x000fe40008f22a70 */
[----:B------:R-:W-:-:S04]  /*0fc0*/  USEL UR7, UR7, 0x1, UP0 ;  /* 0x0000000107077887 */ /* 0x000fc80008000000 */
[----:B------:R-:W-:Y:S02]  /*0fd0*/  UIADD3 UR5, UPT, UPT, UR7, 0x1, URZ ;  /* 0x0000000107057890 */ /* 0x000fe4000fffe0ff */
[----:B------:R-:W-:Y:S02]  /*0fe0*/  UISETP.NE.AND UP0, UPT, UR7, 0x7, UPT ;  /* 0x000000070700788c */ /* 0x000fe4000bf05270 */
[----:B------:R-:W-:Y:S02]  /*0ff0*/  UISETP.EQ.XOR UP1, UPT, UR7, 0x7, UP1 ;  /* 0x000000070700788c */ /* 0x000fe40008f22a70 */
[----:B------:R-:W-:-:S03]  /*1000*/  USEL UR7, UR5, 0x1, UP0 ;  /* 0x0000000105077887 */ /* 0x000fc60008000000 */
[----:B------:R-:W-:Y:S01]  /*1010*/  UMOV UR5, 0x400 ;  /* 0x0000040000057882 */ /* 0x000fe20000000000 */
[----:B------:R-:W-:Y:S02]  /*1020*/  UISETP.EQ.XOR UP1, UPT, UR7, 0x7, UP1 ;  /* 0x000000070700788c */ /* 0x000fe40008f22a70 */
[----:B------:R-:W-:Y:S02]  /*1030*/  UISETP.NE.AND UP0, UPT, UR7, 0x7, UPT ;  /* 0x000000070700788c */ /* 0x000fe4000bf05270 */
[----:B------:R-:W-:Y:S02]  /*1040*/  USEL UR6, URZ, 0x1, !UP1 ;  /* 0x00000001ff067887 */ /* 0x000fe4000c800000 */
[----:B-----5:R-:W-:Y:S02]  /*1050*/  ULEA UR5, UR4, UR5, 0x18 ;  /* 0x0000000504057291 */ /* 0x020fe4000f8ec0ff */
[----:B------:R-:W-:Y:S02]  /*1060*/  ULOP3.LUT UR6, UR24, UR6, URZ, 0x3c, !UPT ;  /* 0x0000000618067292 */ /* 0x000fe4000f8e3cff */
[----:B------:R-:W-:-:S02]  /*1070*/  USEL UR7, UR7, URZ, UP0 ;  /* 0x000000ff07077287 */ /* 0x000fc40008000000 */
[----:B------:R-:W-:Y:S02]  /*1080*/  USHF.L.U32 UR6, UR6, 0x1f, URZ ;  /* 0x0000001f06067899 */ /* 0x000fe400080006ff */
[----:B------:R-:W-:-:S04]  /*1090*/  ULEA UR5, UR7, UR5, 0x3 ;  /* 0x0000000507057291 */ /* 0x000fc8000f8e18ff */
[----:B------:R-:W-:-:S05]  /*10a0*/  MOV R2, UR6 ;  /* 0x0000000600027c02 */ /* 0x000fca0008000f00 */
[----:B------:R-:W1:Y:S02]  /*10b0*/  SYNCS.PHASECHK.TRANS64.TRYWAIT P0, [UR5+0x38], R2 ;  /* 0x00003802ff0075a7 */ /* 0x000e640008001105 */
[----:B-1----:R-:W-:Y:S05]  /*10c0*/  @!P0 BRA `(.L_x_21) ;  /* 0x0000002c00e08947 */ /* 0x002fea0003800000 */
.L_x_46:
[----:B------:R-:W-:-:S13]  /*10d0*/  ELECT P0, URZ, PT ;  /* 0x0000000000ff782f */ /* 0x000fda0003800000 */
[----:B-1----:R-:W-:-:S04]  /*10e0*/  @P0 MOV R2, 0x6000 ;  /* 0x0000600000020802 */ /* 0x002fc80000000f00 */
[----:B------:R1:W-:Y:S03]  /*10f0*/  @P0 SYNCS.ARRIVE.TRANS64 RZ, [UR5], R2 ;  /* 0x00000002ffff09a7 */ /* 0x0003e60008000005 */
.L_x_15:
[----:B------:R-:W-:-:S13]  /*1100*/  ISETP.NE.AND P0, PT, R69, 0x4, PT ;  /* 0x000000044500780c */ /* 0x000fda0003f05270 */
[----:B------:R-:W-:Y:S05]  /*1110*/  @P0 BRA `(.L_x_22) ;  /* 0x0000000800000947 */ /* 0x000fea0003800000 */
[----:B------:R-:W5:Y:S08]  /*1120*/  S2UR UR33, SR_CTAID.Z ;  /* 0x00000000002179c3 */ /* 0x000f700000002700 */
[----:B------:R-:W-:Y:S01]  /*1130*/  BAR.SYNC.DEFER_BLOCKING 0x2, 0xa0 ;  /* 0x0082800000007b1d */ /* 0x000fe20000010000 */
[----:B------:R-:W-:Y:S01]  /*1140*/  HFMA2 R6, -RZ, RZ, 0, 5.9604644775390625e-08 ;  /* 0x00000001ff067431 */ /* 0x000fe200000001ff */
[----:B------:R-:W-:Y:S01]  /*1150*/  MOV R5, 0x1 ;  /* 0x0000000100057802 */ /* 0x000fe20000000f00 */
[----:B-----5:R-:W-:-:S09]  /*1160*/  UISETP.GT.U32.AND UP0, UPT, UR33, 0x3ff, UPT ;  /* 0x000003ff2100788c */ /* 0x020fd2000bf04070 */
[----:B------:R-:W-:Y:S05]  /*1170*/  BRA.U UP0, `(.L_x_23) ;  /* 0x0000000500b47547 */ /* 0x000fea000b800000 */
[----:B------:R-:W-:Y:S01]  /*1180*/  UMOV UR5, 0x400 ;  /* 0x0000040000057882 */ /* 0x000fe20000000000 */
[----:B-1----:R-:W1:Y:S01]  /*1190*/  LDCU UR9, c[0x0][0x374] ;  /* 0x00006e80ff0977ac */ /* 0x002e620008000800 */
[----:B------:R-:W-:Y:S01]  /*11a0*/  MOV R5, 0x1 ;  /* 0x0000000100057802 */ /* 0x000fe20000000f00 */
[----:B------:R-:W-:Y:S01]  /*11b0*/  ULEA UR4, UR4, UR5, 0x18 ;  /* 0x0000000504047291 */ /* 0x000fe2000f8ec0ff */
[----:B------:R-:W1:Y:S01]  /*11c0*/  LDCU UR8, c[0x0][0x370] ;  /* 0x00006e00ff0877ac */ /* 0x000e620008000800 */
[----:B------:R-:W5:Y:S07]  /*11d0*/  LDCU UR5, c[0x0][0x378] ;  /* 0x00006f00ff0577ac */ /* 0x000f6e0008000800 */
[----:B------:R-:W4:Y:S01]  /*11e0*/  LDS R2, [UR4+0x98] ;  /* 0x00009804ff027984 */ /* 0x000f220008000800 */
[----:B------:R-:W-:Y:S01]  /*11f0*/  UMOV UR45, 0x4202010 ;  /* 0x04202010002d7882 */ /* 0x000fe20000000000 */
[----:B------:R-:W-:-:S02]  /*1200*/  UIADD3 UR7, UPT, UPT, UR4, 0xc400, URZ ;  /* 0x0000c40004077890 */ /* 0x000fc4000fffe0ff */
[----:B------:R-:W-:Y:S02]  /*1210*/  UIADD3 UR6, UPT, UPT, UR4, 0x1a400, URZ ;  /* 0x0001a40004067890 */ /* 0x000fe4000fffe0ff */
[----:B------:R-:W-:Y:S02]  /*1220*/  USEL UR44, URZ, 0x4000, UP6 ;  /* 0x00004000ff2c7887 */ /* 0x000fe4000b000000 */
[----:B------:R-:W-:Y:S02]  /*1230*/  USEL UR45, UR45, 0x4200010, !UP5 ;  /* 0x042000102d2d7887 */ /* 0x000fe4000e800000 */
[----:B------:R-:W-:Y:S02]  /*1240*/  USHF.R.U32.HI UR7, URZ, 0x4, UR7 ;  /* 0x00000004ff077899 */ /* 0x000fe40008011607 */
[----:B-1----:R-:W-:Y:S02]  /*1250*/  UIMAD UR8, UR9, UR8, URZ ;  /* 0x00000008090872a4 */ /* 0x002fe4000f8e02ff */
[----:B------:R-:W-:-:S02]  /*1260*/  USHF.R.U32.HI UR6, URZ, 0x4, UR6 ;  /* 0x00000004ff067899 */ /* 0x000fc40008011606 */
[----:B-----5:R-:W-:Y:S02]  /*1270*/  UIMAD UR5, UR8, UR5, URZ ;  /* 0x00000005080572a4 */ /* 0x020fe4000f8e02ff */
[----:B------:R-:W-:Y:S02]  /*1280*/  UIADD3 UR45, UPT, UPT, UR44, UR45, URZ ;  /* 0x0000002d2c2d7290 */ /* 0x000fe4000fffe0ff */
[----:B------:R-:W-:Y:S02]  /*1290*/  ULOP3.LUT UR23, UR19, 0x3, URZ, 0xfc, !UPT ;  /* 0x0000000313177892 */ /* 0x000fe4000f8efcff */
[----:B------:R-:W-:Y:S02]  /*12a0*/  ULOP3.LUT UR10, UR7, 0x3fc0, URZ, 0xc0, !UPT ;  /* 0x00003fc0070a7892 */ /* 0x000fe4000f8ec0ff */
[----:B------:R-:W-:Y:S02]  /*12b0*/  ULOP3.LUT UR11, UR6, 0x3fc0, URZ, 0xc0, !UPT ;  /* 0x00003fc0060b7892 */ /* 0x000fe4000f8ec0ff */
[----:B------:R-:W-:-:S02]  /*12c0*/  ULEA.HI UR31, UR5, UR5, URZ, 0x1 ;  /* 0x00000005051f7291 */ /* 0x000fc4000f8f08ff */
[----:B------:R-:W-:Y:S02]  /*12d0*/  ULOP3.LUT UR19, UR19, 0xffff, URZ, 0xc0, !UPT ;  /* 0x0000ffff13137892 */ /* 0x000fe4000f8ec0ff */
[----:B------:R-:W-:Y:S02]  /*12e0*/  ULOP3.LUT UR23, UR23, 0xffff, URZ, 0xc0, !UPT ;  /* 0x0000ffff17177892 */ /* 0x000fe4000f8ec0ff */
[----:B------:R-:W-:Y:S02]  /*12f0*/  ULOP3.LUT UR10, UR10, 0x10000, URZ, 0xfc, !UPT ;  /* 0x000100000a0a7892 */ /* 0x000fe4000f8efcff */
[----:B------:R-:W-:Y:S02]  /*1300*/  ULOP3.LUT UR11, UR11, 0x10000, URZ, 0xfc, !UPT ;  /* 0x000100000b0b7892 */ /* 0x000fe4000f8efcff */
[----:B------:R-:W-:Y:S01]  /*1310*/  USHF.R.S32.HI UR31, URZ, 0x1, UR31 ;  /* 0x00000001ff1f7899 */ /* 0x000fe2000801141f */
[----:B------:R-:W-:Y:S01]  /*1320*/  UMOV UR30, URZ ;  /* 0x000000ff001e7c82 */ /* 0x000fe20008000000 */
[----:B------:R-:W-:Y:S01]  /*1330*/  UMOV UR29, URZ ;  /* 0x000000ff001d7c82 */ /* 0x000fe20008000000 */
[----:B----4-:R-:W-:Y:S01]  /*1340*/  R2UR UR32, R2 ;  /* 0x00000000022072ca */ /* 0x010fe200000e0000 */
[----:B------:R-:W-:Y:S01]  /*1350*/  UMOV UR27, URZ ;  /* 0x000000ff001b7c82 */ /* 0x000fe20008000000 */
[----:B------:R-:W-:Y:S01]  /*1360*/  UMOV UR44, URZ ;  /* 0x000000ff002c7c82 */ /* 0x000fe20008000000 */
[----:B------:R-:W-:Y:S01]  /*1370*/  UMOV UR38, URZ ;  /* 0x000000ff00267c82 */ /* 0x000fe20008000000 */
[----:B------:R-:W-:Y:S01]  /*1380*/  UMOV UR39, UR45 ;  /* 0x0000002d00277c82 */ /* 0x000fe20008000000 */
[----:B------:R-:W-:Y:S01]  /*1390*/  UMOV UR36, URZ ;  /* 0x000000ff00247c82 */ /* 0x000fe20008000000 */
[----:B------:R-:W-:Y:S01]  /*13a0*/  UMOV UR37, UR45 ;  /* 0x0000002d00257c82 */ /* 0x000fe20008000000 */
[----:B------:R-:W-:Y:S01]  /*13b0*/  UMOV UR34, URZ ;  /* 0x000000ff00227c82 */ /* 0x000fe20008000000 */
[----:B------:R-:W-:-:S07]  /*13c0*/  UMOV UR35, UR45 ;  /* 0x0000002d00237c82 */ /* 0x000fce0008000000 */
.L_x_28:
[----:B------:R-:W-:Y:S01]  /*13d0*/  USHF.L.U32 UR5, UR29, 0x1f, URZ ;  /* 0x0000001f1d057899 */ /* 0x000fe200080006ff */
[----:B------:R-:W-:Y:S01]  /*13e0*/  SHF.L.U32 R3, R5, 0x1f, RZ ;  /* 0x0000001f05037819 */ /* 0x000fe200000006ff */
[----:B------:R-:W-:Y:S02]  /*13f0*/  ULEA UR6, UR27, UR4, 0x3 ;  /* 0x000000041b067291 */ /* 0x000fe4000f8e18ff */
[----:B-1----:R-:W-:Y:S02]  /*1400*/  ULEA UR7, UR30, UR4, 0x3 ;  /* 0x000000041e077291 */ /* 0x002fe4000f8e18ff */
[----:B----4-:R-:W-:Y:S01]  /*1410*/  MOV R2, UR5 ;  /* 0x0000000500027c02 */ /* 0x010fe20008000f00 */
[----:B------:R-:W-:Y:S02]  /*1420*/  UIADD3 UR33, UPT, UPT, UR31, UR33, URZ ;  /* 0x000000211f217290 */ /* 0x000fe4000fffe0ff */
[----:B------:R-:W-:Y:S02]  /*1430*/  ULEA UR9, UR30, UR32, 0x14 ;  /* 0x000000201e097291 */ /* 0x000fe4000f8ea0ff */
[----:B-----5:R1:W4:Y:S01]  /*1440*/  SYNCS.PHASECHK.TRANS64.TRYWAIT P1, [UR6], R2 ;  /* 0x00000002ff0075a7 */ /* 0x0203220008021106 */
[----:B------:R-:W-:-:S02]  /*1450*/  UPLOP3.LUT UP2, UPT, UPT, UPT, UPT, 0x40, 0x4 ;  /* 0x000000000004789c */ /* 0x000fc40003f4e870 */
[----:B------:R-:W-:Y:S01]  /*1460*/  UISETP.GE.AND UP0, UPT, UR33, 0x400, UPT ;  /* 0x000004002100788c */ /* 0x000fe2000bf06270 */
[----:B------:R-:W5:Y:S02]  /*1470*/  SYNCS.PHASECHK.TRANS64.TRYWAIT P0, [UR7+0x80], R3 ;  /* 0x00008003ff0075a7 */ /* 0x000f640008001107 */
[----:B-1--45:R-:W-:Y:S08]  /*1480*/  @!P0 BRA `(.L_x_24) ;  /* 0x0000002c00108947 */ /* 0x032ff00003800000 */
.L_x_48:
[----:B------:R-:W-:-:S05]  /*1490*/  UMOV UR25, 0xffffffe0 ;  /* 0xffffffe000197882 */ /* 0x000fca0000000000 */
.L_x_27:
[----:B------:R-:W-:Y:S02]  /*14a0*/  UIADD3 UR22, UPT, UPT, UR27, 0x1, URZ ;  /* 0x000000011b167890 */ /* 0x000fe4000fffe0ff */
[----:B----4-:R-:W-:Y:S02]  /*14b0*/  ULEA UR48, UR27, UR11, 0xa ;  /* 0x0000000b1b307291 */ /* 0x010fe4000f8e50ff */
[----:B------:R-:W-:Y:S02]  /*14c0*/  UISETP.NE.AND UP1, UPT, UR22, 0x7, UPT ;  /* 0x000000071600788c */ /* 0x000fe4000bf25270 */
[----:B------:R-:W-:Y:S02]  /*14d0*/  ULEA UR46, UR27, UR10, 0x9 ;  /* 0x0000000a1b2e7291 */ /* 0x000fe4000f8e48ff */
[----:B------:R-:W-:Y:S02]  /*14e0*/  ULEA UR5, UR27, UR4, 0x3 ;  /* 0x000000041b057291 */ /* 0x000fe4000f8e18ff */
[----:B------:R-:W-:Y:S02]  /*14f0*/  UIADD3 UR20, UPT, UPT, UR25, 0x20, URZ ;  /* 0x0000002019147890 */ /* 0x000fe4000fffe0ff */
[----:B------:R-:W-:Y:S02]  /*1500*/  USEL UR21, URZ, 0x1, UP1 ;  /* 0x00000001ff157887 */ /* 0x000fe40008800000 */
[----:B------:R-:W-:Y:S02]  /*1510*/  USEL UR27, UR22, URZ, UP1 ;  /* 0x000000ff161b7287 */ /* 0x000fe40008800000 */
[----:B------:R-:W-:Y:S02]  /*1520*/  UIADD3 UR42, UPT, UPT, UR48, 0x2, URZ ;  /* 0x00000002302a7890 */ /* 0x000fe4000fffe0ff */
[----:B------:R-:W-:Y:S02]  /*1530*/  UIADD3 UR40, UPT, UPT, UR46, 0x2, URZ ;  /* 0x000000022e287890 */ /* 0x000fe4000fffe0ff */
[----:B------:R-:W-:Y:S02]  /*1540*/  UIADD3 UR28, UPT, UPT, UR48, 0x4, URZ ;  /* 0x00000004301c7890 */ /* 0x000fe4000fffe0ff */
[----:B------:R-:W-:Y:S02]  /*1550*/  UIADD3 UR26, UPT, UPT, UR46, 0x4, URZ ;  /* 0x000000042e1a7890 */ /* 0x000fe4000fffe0ff */
[----:B------:R-:W-:Y:S02]  /*1560*/  UIADD3 UR6, UPT, UPT, UR48, 0x6, URZ ;  /* 0x0000000630067890 */ /* 0x000fe4000fffe0ff */
[----:B------:R-:W-:Y:S02]  /*1570*/  UIADD3 UR8, UPT, UPT, UR46, 0x6, URZ ;  /* 0x000000062e087890 */ /* 0x000fe4000fffe0ff */
[----:B------:R-:W-:Y:S02]  /*1580*/  UIADD3 UR24, UPT, UPT, UR5, 0x38, URZ ;  /* 0x0000003805187890 */ /* 0x000fe4000fffe0ff */
[----:B------:R-:W-:Y:S01]  /*1590*/  UISETP.GT.U32.AND UP1, UPT, UR20, 0x1e, UPT ;  /* 0x0000001e1400788c */ /* 0x000fe2000bf24070 */
[----:B------:R-:W-:Y:S01]  /*15a0*/  UMOV UR49, 0x40004040 ;  /* 0x4000404000317882 */ /* 0x000fe20000000000 */
[----:B------:R-:W-:Y:S01]  /*15b0*/  UMOV UR47, 0x40004040 ;  /* 0x40004040002f7882 */ /* 0x000fe20000000000 */
[----:B------:R-:W-:Y:S01]  /*15c0*/  UMOV UR43, 0x40004040 ;  /* 0x40004040002b7882 */ /* 0x000fe20000000000 */
[----:B------:R-:W-:Y:S01]  /*15d0*/  UMOV UR41, 0x40004040 ;  /* 0x4000404000297882 */ /* 0x000fe20000000000 */
[----:B-----5:R-:W-:Y:S06]  /*15e0*/  @P1 BRA `(.L_x_25) ;  /* 0x0000000000101947 */ /* 0x020fec0003800000 */
[----:B------:R-:W-:Y:S06]  /*15f0*/  USHF.L.U32 UR20, UR29, 0x1f, URZ ;  /* 0x0000001f1d147899 */ /* 0x000fec00080006ff */
[----:B-1----:R-:W-:Y:S04]  /*1600*/  MOV R2, UR20 ;  /* 0x0000001400027c02 */ /* 0x002fe80008000f00 */
[----:B------:R-:W1:Y:S02]  /*1610*/  SYNCS.PHASECHK.TRANS64.TRYWAIT P0, [UR5], R2 ;  /* 0x00000002ff0075a7 */ /* 0x000e640008001105 */
[----:B-1----:R-:W-:Y:S05]  /*1620*/  @!P0 BRA `(.L_x_26) ;  /* 0x0000002800c88947 */ /* 0x002fea0003800000 */
.L_x_25:
[----:B------:R-:W-:Y:S01]  /*1630*/  ULOP3.LUT UR29, UR29, UR21, URZ, 0x3c, !UPT ;  /* 0x000000151d1d7292 */ /* 0x000fe2000f8e3cff */
[----:B------:R-:W-:Y:S01]  /*1640*/  PLOP3.LUT P0, PT, PT, PT, UP1, 0x80, 0x8 ;  /* 0x000000000008781c */ /* 0x000fe20003f0f018 */
[----:B------:R-:W-:Y:S01]  /*1650*/  UIADD3 UR25, UPT, UPT, UR25, 0x1, URZ ;  /* 0x0000000119197890 */ /* 0x000fe2000fffe0ff */
[----:B------:R-:W-:Y:S01]  /*1660*/  PLOP3.LUT P1, PT, PT, PT, PT, 0x80, 0x8 ;  /* 0x000000000008781c */ /* 0x000fe20003f2f070 */
[----:B------:R-:W-:Y:S01]  /*1670*/  @!UP1 USHF.L.U32 UR5, UR29, 0x1f, URZ ;  /* 0x0000001f1d059899 */ /* 0x000fe200080006ff */
[----:B------:R4:W-:Y:S01]  /*1680*/  UTCQMMA gdesc[UR46], gdesc[UR48], tmem[UR9], tmem[UR44], idesc[UR45], UP2 ;  /* 0x00ff2c302e0075ea */ /* 0x0009e20009000309 */
[----:B------:R-:W-:Y:S01]  /*1690*/  UMOV UR52, UR6 ;  /* 0x0000000600347c82 */ /* 0x000fe20008000000 */
[----:B------:R-:W-:Y:S01]  /*16a0*/  @!UP1 ULEA UR6, UR27, UR4, 0x3 ;  /* 0x000000041b069291 */ /* 0x000fe2000f8e18ff */
[----:B------:R4:W-:Y:S01]  /*16b0*/  UTCQMMA gdesc[UR40], gdesc[UR42], tmem[UR9], tmem[UR38], idesc[UR39], UPT ;  /* 0x00ff262a280075ea */ /* 0x0009e2000b800309 */
[----:B------:R-:W-:Y:S01]  /*16c0*/  UMOV UR20, UR28 ;  /* 0x0000001c00147c82 */ /* 0x000fe20008000000 */
[----:B------:R-:W-:Y:S01]  /*16d0*/  UMOV UR21, 0x40004040 ;  /* 0x4000404000157882 */ /* 0x000fe20000000000 */
[----:B------:R-:W-:Y:S01]  /*16e0*/  UMOV UR50, UR26 ;  /* 0x0000001a00327c82 */ /* 0x000fe20008000000 */
[----:B------:R-:W-:Y:S01]  /*16f0*/  UMOV UR51, 0x40004040 ;  /* 0x4000404000337882 */ /* 0x000fe20000000000 */
[----:B-1----:R-:W-:Y:S01]  /*1700*/  IMAD.U32 R2, RZ, RZ, UR5 ;  /* 0x00000005ff027e24 */ /* 0x002fe2000f8e00ff */
[----:B------:R-:W-:Y:S01]  /*1710*/  UMOV UR53, 0x40004040 ;  /* 0x4000404000357882 */ /* 0x000fe20000000000 */
[----:B------:R-:W-:Y:S01]  /*1720*/  UMOV UR54, UR8 ;  /* 0x0000000800367c82 */ /* 0x000fe20008000000 */
[----:B------:R-:W-:Y:S01]  /*1730*/  UMOV UR55, 0x40004040 ;  /* 0x4000404000377882 */ /* 0x000fe20000000000 */
[----:B------:R4:W-:Y:S01]  /*1740*/  UTCQMMA gdesc[UR50], gdesc[UR20], tmem[UR9], tmem[UR36], idesc[UR37], UPT ;  /* 0x00ff2414320075ea */ /* 0x0009e2000b800309 */
[----:B------:R4:W-:Y:S01]  /*1750*/  UTCQMMA gdesc[UR54], gdesc[UR52], tmem[UR9], tmem[UR34], idesc[UR35], UPT ;  /* 0x00ff2234360075ea */ /* 0x0009e2000b800309 */
[----:B------:R4:W-:Y:S01]  /*1760*/  UTCBAR.MULTICAST [UR24], URZ, UR23 ;  /* 0x000000ff180073e9 */ /* 0x0009e20008000817 */
[----:B------:R4:W5:Y:S01]  /*1770*/  @!P0 SYNCS.PHASECHK.TRANS64.TRYWAIT P1, [UR6], R2 ;  /* 0x00000002ff0085a7 */ /* 0x0009620008021106 */
[----:B------:R-:W-:Y:S02]  /*1780*/  UISETP.NE.AND UP1, UPT, UR25, URZ, UPT ;  /* 0x000000ff1900728c */ /* 0x000fe4000bf25270 */
[----:B------:R-:W-:Y:S07]  /*1790*/  UPLOP3.LUT UP2, UPT, UPT, UPT, UPT, 0x80, 0x8 ;  /* 0x000000000008789c */ /* 0x000fee0003f4f070 */
[----:B------:R-:W-:Y:S05]  /*17a0*/  BRA.U UP1, `(.L_x_27) ;  /* 0xfffffffd013c7547 */ /* 0x000fea000b83ffff */
[----:B------:R-:W-:Y:S02]  /*17b0*/  UIADD3 UR7, UPT, UPT, UR7, 0x70, URZ ;  /* 0x0000007007077890 */ /* 0x000fe4000fffe0ff */
[----:B------:R-:W-:-:S04]  /*17c0*/  UIADD3 UR30, UPT, UPT, UR30, 0x1, URZ ;  /* 0x000000011e1e7890 */ /* 0x000fc8000fffe0ff */
[----:B------:R-:W-:-:S03]  /*17d0*/  UISETP.NE.AND UP1, UPT, UR30, 0x2, UPT ;  /* 0x000000021e00788c */ /* 0x000fc6000bf25270 */
[----:B------:R1:W-:Y:S01]  /*17e0*/  UTCBAR.MULTICAST [UR7], URZ, UR19 ;  /* 0x000000ff070073e9 */ /* 0x0003e20008000813 */
[----:B------:R-:W-:Y:S02]  /*17f0*/  USEL UR5, URZ, 0x1, UP1 ;  /* 0x00000001ff057887 */ /* 0x000fe40008800000 */
[----:B------:R-:W-:-:S04]  /*1800*/  USEL UR30, UR30, URZ, UP1 ;  /* 0x000000ff1e1e7287 */ /* 0x000fc80008800000 */
[----:B------:R-:W-:Y:S01]  /*1810*/  LOP3.LUT R5, R5, UR5, RZ, 0x3c, !PT ;  /* 0x0000000505057c12 */ /* 0x000fe2000f8e3cff */
[----:B------:R-:W-:Y:S07]  /*1820*/  BRA.U !UP0, `(.L_x_28) ;  /* 0xfffffff908e87547 */ /* 0x000fee000b83ffff */
[----:B------:R-:W-:-:S06]  /*1830*/  UIADD3 UR30, UPT, UPT, UR30, 0x1, URZ ;  /* 0x000000011e1e7890 */ /* 0x000fcc000fffe0ff */
[----:B------:R-:W-:Y:S02]  /*1840*/  MOV R6, UR30 ;  /* 0x0000001e00067c02 */ /* 0x000fe40008000f00 */
.L_x_23:
[----:B------:R-:W-:-:S09]  /*1850*/  UISETP.NE.AND UP0, UPT, UR18, URZ, UPT ;  /* 0x000000ff1200728c */ /* 0x000fd2000bf05270 */
[----:B------:R-:W-:Y:S05]  /*1860*/  BRA.U UP0, `(.L_x_22) ;  /* 0x00000001002c7547 */ /* 0x000fea000b800000 */
[----:B-1--4-:R-:W1:Y:S01]  /*1870*/  S2R R2, SR_CgaCtaId ;  /* 0x0000000000027919 */ /* 0x012e620000008800 */
[----:B------:R-:W-:Y:S02]  /*1880*/  ISETP.NE.AND P0, PT, R6, 0x2, PT ;  /* 0x000000020600780c */ /* 0x000fe40003f05270 */
[----:B------:R-:W-:Y:S02]  /*1890*/  MOV R3, 0x400 ;  /* 0x0000040000037802 */ /* 0x000fe40000000f00 */
[----:B------:R-:W-:-:S04]  /*18a0*/  SEL R4, RZ, 0x1, P0 ;  /* 0x00000001ff047807 */ /* 0x000fc80000000000 */
[----:B------:R-:W-:-:S05]  /*18b0*/  LOP3.LUT R4, R5, R4, RZ, 0x3c, !PT ;  /* 0x0000000405047212 */ /* 0x000fca00078e3cff */
[----:B------:R-:W-:Y:S01]  /*18c0*/  IMAD.U32 R4, R4, -0x80000000, RZ ;  /* 0x8000000004047824 */ /* 0x000fe200078e00ff */
[----:B-1----:R-:W-:Y:S02]  /*18d0*/  LEA R2, R2, R3, 0x18 ;  /* 0x0000000302027211 */ /* 0x002fe400078ec0ff */
[----:B------:R-:W-:-:S05]  /*18e0*/  SEL R3, R6, RZ, P0 ;  /* 0x000000ff06037207 */ /* 0x000fca0000000000 */
[----:B------:R-:W-:-:S04]  /*18f0*/  IMAD R2, R3, 0x8, R2 ;  /* 0x0000000803027824 */ /* 0x000fc800078e0202 */
[----:B------:R-:W1:Y:S02]  /*1900*/  SYNCS.PHASECHK.TRANS64.TRYWAIT P0, [R2+URZ+0x80], R4 ;  /* 0x00008004020075a7 */ /* 0x000e6400080011ff */
[----:B-1----:R-:W-:Y:S05]  /*1910*/  @!P0 BRA `(.L_x_29) ;  /* 0x00000028002c8947 */ /* 0x002fea0003800000 */
.L_x_22:
[----:B------:R-:W-:-:S13]  /*1920*/  ISETP.GT.AND P0, PT, R69, 0x3, PT ;  /* 0x000000034500780c */ /* 0x000fda0003f04270 */
[----:B-12345:R-:W-:Y:S05]  /*1930*/  @P0 EXIT ;  /* 0x000000000000094d */ /* 0x03efea0003800000 */
[----:B------:R-:W-:-:S13]  /*1940*/  ISETP.NE.AND P0, PT, R69, RZ, PT ;  /* 0x000000ff4500720c */ /* 0x000fda0003f05270 */
[----:B------:R-:W-:Y:S05]  /*1950*/  @P0 BRA `(.L_x_30) ;  /* 0x0000000000b80947 */ /* 0x000fea0003800000 */
[----:B------:R-:W1:Y:S01]  /*1960*/  S2UR UR6, SR_CgaCtaId ;  /* 0x00000000000679c3 */ /* 0x000e620000008800 */
[----:B------:R-:W-:Y:S01]  /*1970*/  NOP ;  /* 0x0000000000007918 */ /* 0x000fe20000000000 */
[----:B------:R-:W-:Y:S01]  /*1980*/  UMOV UR4, 0x40 ;  /* 0x0000004000047882 */ /* 0x000fe20000000000 */
[----:B------:R-:W-:Y:S01]  /*1990*/  UMOV UR5, 0x400 ;  /* 0x0000040000057882 */ /* 0x000fe20000000000 */
[----:B-1----:R-:W-:Y:S02]  /*19a0*/  ULEA UR4, UR6, UR4, 0x18 ;  /* 0x0000000406047291 */ /* 0x002fe4000f8ec0ff */
[----:B------:R-:W-:-:S07]  /*19b0*/  ULEA UR5, UR6, UR5, 0x18 ;  /* 0x0000000506057291 */ /* 0x000fce000f8ec0ff */
[----:B------:R-:W1:Y:S02]  /*19c0*/  LDS.U8 R2, [UR4] ;  /* 0x00000004ff027984 */ /* 0x000e640008000000 */
[----:B-1----:R-:W-:-:S13]  /*19d0*/  ISETP.NE.AND P0, PT, R2, RZ, PT ;  /* 0x000000ff0200720c */ /* 0x002fda0003f05270 */
[----:B------:R-:W-:Y:S05]  /*19e0*/  @P0 BRA `(.L_x_31) ;  /* 0x00000000007c0947 */ /* 0x000fea0003800000 */
[----:B------:R-:W-:-:S13]  /*19f0*/  ELECT P0, URZ, PT ;  /* 0x0000000000ff782f */ /* 0x000fda0003800000 */
[----:B------:R-:W-:Y:S05]  /*1a00*/  @!P0 BRA `(.L_x_32) ;  /* 0x0000000000848947 */ /* 0x000fea0003800000 */
[----:B------:R-:W-:Y:S01]  /*1a10*/  UMOV UR4, 0x4 ;  /* 0x0000000400047882 */ /* 0x000fe20000000000 */
[----:B------:R-:W-:-:S04]  /*1a20*/  IMAD.MOV.U32 R3, RZ, RZ, 0xf ;  /* 0x0000000fff037424 */ /* 0x000fc800078e00ff */
[----:B------:R-:W-:Y:S04]  /*1a30*/  DEPBAR.LE SB1, 0x36 ;  /* 0x00009d800000791a */ /* 0x000fe80000000000 */
[----:B------:R-:W1:Y:S02]  /*1a40*/  UTCATOMSWS.FIND_AND_SET.ALIGN UP0, UR4, UR4 ;  /* 0x00000004000475e3 */ /* 0x000e640008000800 */
[----:B-1----:R-:W-:Y:S01]  /*1a50*/  PLOP3.LUT P0, PT, PT, PT, UP0, 0x80, 0x8 ;  /* 0x000000000008781c */ /* 0x002fe20003f0f008 */
[----:B------:R-:W-:-:S03]  /*1a60*/  IMAD.U32 R4, RZ, RZ, UR4 ;  /* 0x00000004ff047e24 */ /* 0x000fc6000f8e00ff */
[----:B------:R-:W-:-:S04]  /*1a70*/  SEL R2, RZ, 0xffffffff, !P0 ;  /* 0xffffffffff027807 */ /* 0x000fc80004000000 */
[----:B------:R-:W-:Y:S01]  /*1a80*/  ISETP.NE.AND P0, PT, R2, RZ, PT ;  /* 0x000000ff0200720c */ /* 0x000fe20003f05270 */
[----:B------:R-:W-:-:S12]  /*1a90*/  IMAD.MOV.U32 R2, RZ, RZ, 0x1 ;  /* 0x00000001ff027424 */ /* 0x000fd800078e00ff */
[----:B------:R-:W-:Y:S05]  /*1aa0*/  @P0 BRA `(.L_x_33) ;  /* 0x0000000000240947 */ /* 0x000fea0003800000 */
.L_x_34:
[----:B------:R-:W-:Y:S05]  /*1ab0*/  NANOSLEEP 0x64 ;  /* 0x000000640000795d */ /* 0x000fea0003800000 */
[----:B------:R-:W-:-:S05]  /*1ac0*/  UMOV UR4, 0x4 ;  /* 0x0000000400047882 */ /* 0x000fca0000000000 */
[----:B------:R-:W-:Y:S04]  /*1ad0*/  DEPBAR.LE SB1, 0x36 ;  /* 0x00009d800000791a */ /* 0x000fe80000000000 */
[----:B------:R-:W1:Y:S02]  /*1ae0*/  UTCATOMSWS.FIND_AND_SET.ALIGN UP0, UR4, UR4 ;  /* 0x00000004000475e3 */ /* 0x000e640008000800 */
[----:B-1----:R-:W-:-:S04]  /*1af0*/  PLOP3.LUT P0, PT, PT, PT, UP0, 0x80, 0x8 ;  /* 0x000000000008781c */ /* 0x002fc80003f0f008 */
[----:B------:R-:W-:-:S04]  /*1b00*/  SEL R4, RZ, 0xffffffff, !P0 ;  /* 0xffffffffff047807 */ /* 0x000fc80004000000 */
[----:B------:R-:W-:Y:S01]  /*1b10*/  ISETP.NE.AND P0, PT, R4, RZ, PT ;  /* 0x000000ff0400720c */ /* 0x000fe20003f05270 */
[----:B------:R-:W-:-:S12]  /*1b20*/  IMAD.U32 R4, RZ, RZ, UR4 ;  /* 0x00000004ff047e24 */ /* 0x000fd8000f8e00ff */
[----:B------:R-:W-:Y:S05]  /*1b30*/  @!P0 BRA `(.L_x_34) ;  /* 0xfffffffc00dc8947 */ /* 0x000fea000383ffff */
.L_x_33:
[C---:B------:R-:W-:Y:S01]  /*1b40*/  VIADD R5, R4.reuse, 0x10 ;  /* 0x0000001004057836 */ /* 0x040fe20000000000 */
[----:B------:R-:W-:Y:S01]  /*1b50*/  UMOV UR4, 0x50 ;  /* 0x0000005000047882 */ /* 0x000fe20000000000 */
[----:B------:R-:W-:Y:S01]  /*1b60*/  SHF.L.U32 R3, R3, R4, RZ ;  /* 0x0000000403037219 */ /* 0x000fe200000006ff */
[----:B------:R-:W-:Y:S01]  /*1b70*/  ULEA UR4, UR6, UR4, 0x18 ;  /* 0x0000000406047291 */ /* 0x000fe2000f8ec0ff */
[----:B------:R-:W-:Y:S01]  /*1b80*/  IMAD.SHL.U32 R4, R4, 0x20, RZ ;  /* 0x0000002004047824 */ /* 0x000fe200078e00ff */
[----:B------:R-:W-:-:S04]  /*1b90*/  SHF.L.U32 R2, R2, R5, RZ ;  /* 0x0000000502027219 */ /* 0x000fc800000006ff */
[----:B------:R-:W-:-:S05]  /*1ba0*/  LOP3.LUT R2, R2, R3, RZ, 0xfc, !PT ;  /* 0x0000000302027212 */ /* 0x000fca00078efcff */
[----:B------:R1:W-:Y:S04]  /*1bb0*/  ATOMS.OR RZ, [UR4], R2 ;  /* 0x00000002ffff798c */ /* 0x0003e8000b000004 */
[----:B------:R1:W-:Y:S01]  /*1bc0*/  STS [UR5+0x98], R4 ;  /* 0x00009804ff007988 */ /* 0x0003e20008000805 */
[----:B------:R-:W-:Y:S05]  /*1bd0*/  BRA `(.L_x_32) ;  /* 0x0000000000107947 */ /* 0x000fea0003800000 */
.L_x_31:
[----:B------:R-:W-:-:S05]  /*1be0*/  MOV R2, 0xffffffff ;  /* 0xffffffff00027802 */ /* 0x000fca0000000f00 */
[----:B------:R1:W-:Y:S02]  /*1bf0*/  STS [UR5+0x98], R2 ;  /* 0x00009802ff007988 */ /* 0x0003e40008000805 */
[----:B-1----:R-:W-:Y:S02]  /*1c00*/  MOV R2, 0x1c20 ;  /* 0x00001c2000027802 */ /* 0x002fe40000000f00 */
[----:B------:R-:W-:Y:S05]  /*1c10*/  CALL.REL.NOINC `($__internal_1_$__cuda_sm10x_tcgen05_guardrail_trap_phase_invalid_during_alloc) ;  /* 0x0000002400a87944 */ /* 0x000fea0003c00000 */
.L_x_32:
[----:B------:R-:W-:Y:S05]  /*1c20*/  WARPSYNC.ALL ;  /* 0x0000000000007948 */ /* 0x000fea0003800000 */
[----:B------:R-:W-:Y:S01]  /*1c30*/  NOP ;  /* 0x0000000000007918 */ /* 0x000fe20000000000 */
.L_x_30:
[----:B------:R-:W2:Y:S08]  /*1c40*/  S2UR UR23, SR_CgaCtaId ;  /* 0x00000000001779c3 */ /* 0x000eb00000008800 */
[----:B------:R-:W-:Y:S01]  /*1c50*/  BAR.SYNC.DEFER_BLOCKING 0x2, 0xa0 ;  /* 0x0082800000007b1d */ /* 0x000fe20000010000 */
[C---:B-1----:R-:W-:Y:S02]  /*1c60*/  IMAD.SHL.U32 R2, R0.reuse, 0x80, RZ ;  /* 0x0000008000027824 */ /* 0x042fe400078e00ff */
[----:B------:R-:W-:-:S03]  /*1c70*/  IMAD.SHL.U32 R3, R0, 0x40, RZ ;  /* 0x0000004000037824 */ /* 0x000fc600078e00ff */
[----:B------:R-:W-:Y:S02]  /*1c80*/  UMOV UR4, 0x400 ;  /* 0x0000040000047882 */ /* 0x000fe40000000000 */
[----:B------:R-:W1:Y:S01]  /*1c90*/  S2UR UR30, SR_CTAID.Z ;  /* 0x00000000001e79c3 */ /* 0x000e620000002700 */
[----:B------:R-:W-:-:S04]  /*1ca0*/  LOP3.LUT R2, R2, 0x780, RZ, 0xc0, !PT ;  /* 0x0000078002027812 */ /* 0x000fc800078ec0ff */
[----:B------:R-:W-:-:S04]  /*1cb0*/  LOP3.LUT R3, R2, 0x3800, R3, 0xf8, !PT ;  /* 0x0000380002037812 */ /* 0x000fc800078ef803 */
[----:B------:R-:W-:Y:S01]  /*1cc0*/  LOP3.LUT R3, R3, 0x10, R0, 0xf8, !PT ;  /* 0x0000001003037812 */ /* 0x000fe200078ef800 */
[----:B--2---:R-:W-:Y:S02]  /*1cd0*/  ULEA UR23, UR23, UR4, 0x18 ;  /* 0x0000000417177291 */ /* 0x004fe4000f8ec0ff */
[----:B-1----:R-:W-:-:S07]  /*1ce0*/  UISETP.GT.U32.AND UP0, UPT, UR30, 0x3ff, UPT ;  /* 0x000003ff1e00788c */ /* 0x002fce000bf04070 */
[----:B------:R-:W1:Y:S02]  /*1cf0*/  LDS R67, [UR23+0x98] ;  /* 0x00009817ff437984 */ /* 0x000e640008000800 */
[----:B------:R-:W-:Y:S05]  /*1d00*/  BRA.U UP0, `(.L_x_35) ;  /* 0x0000001d00dc7547 */ /* 0x000fea000b800000 */
[----:B------:R-:W2:Y:S01]  /*1d10*/  LDCU.64 UR6, c[0x0][0x5c0] ;  /* 0x0000b800ff0677ac */ /* 0x000ea20008000a00 */
[----:B------:R-:W-:Y:S01]  /*1d20*/  VIADD R3, R3, UR23 ;  /* 0x0000001703037c36 */ /* 0x000fe20008000000 */
[----:B------:R-:W3:Y:S01]  /*1d30*/  S2UR UR29, SR_CTAID.Y ;  /* 0x00000000001d79c3 */ /* 0x000ee20000002600 */
[----:B------:R-:W-:Y:S01]  /*1d40*/  IMAD.U32 R4, R0, 0x10000, RZ ;  /* 0x0001000000047824 */ /* 0x000fe200078e00ff */
[----:B------:R-:W4:Y:S01]  /*1d50*/  LDCU UR8, c[0x0][0x5d0] ;  /* 0x0000ba00ff0877ac */ /* 0x000f220008000800 */
[C---:B------:R-:W-:Y:S02]  /*1d60*/  VIADD R5, R3.reuse, 0x8460 ;  /* 0x0000846003057836 */ /* 0x040fe40000000000 */
[C---:B------:R-:W-:Y:S01]  /*1d70*/  VIADD R2, R3.reuse, 0x460 ;  /* 0x0000046003027836 */ /* 0x040fe20000000000 */
[----:B------:R-:W5:Y:S01]  /*1d80*/  LDCU UR10, c[0x0][0x374] ;  /* 0x00006e80ff0a77ac */ /* 0x000f620008000800 */
[C---:B------:R-:W-:Y:S01]  /*1d90*/  VIADD R9, R3.reuse, 0x8440 ;  /* 0x0000844003097836 */ /* 0x040fe20000000000 */
[----:B------:R-:W-:Y:S01]  /*1da0*/  SHF.R.U32.HI R72, RZ, 0x3, R5 ;  /* 0x00000003ff487819 */ /* 0x000fe20000011605 */
[----:B------:R-:W-:Y:S01]  /*1db0*/  VIADD R7, R3, 0x8420 ;  /* 0x0000842003077836 */ /* 0x000fe20000000000 */
[----:B------:R-:W1:Y:S01]  /*1dc0*/  LDCU.64 UR32, c[0x0][0x348] ;  /* 0x00006900ff2077ac */ /* 0x000e620008000a00 */
[----:B------:R-:W-:Y:S01]  /*1dd0*/  SHF.R.U32.HI R65, RZ, 0x3, R2 ;  /* 0x00000003ff417819 */ /* 0x000fe20000011602 */
[----:B------:R-:W-:Y:S01]  /*1de0*/  IMAD.MOV.U32 R60, RZ, RZ, RZ ;  /* 0x000000ffff3c7224 */ /* 0x000fe200078e00ff */
[----:B------:R-:W-:Y:S01]  /*1df0*/  LOP3.LUT R72, R5, 0x70, R72, 0x78, !PT ;  /* 0x0000007005487812 */ /* 0x000fe200078e7848 */
[C---:B------:R-:W-:Y:S01]  /*1e00*/  VIADD R5, R3.reuse, 0x8400 ;  /* 0x0000840003057836 */ /* 0x040fe20000000000 */
[----:B------:R-:W3:Y:S01]  /*1e10*/  LDCU UR22, c[0x0][0x5cc] ;  /* 0x0000b980ff1677ac */ /* 0x000ee20008000800 */
[----:B------:R-:W-:Y:S01]  /*1e20*/  LOP3.LUT R65, R2, 0x70, R65, 0x78, !PT ;  /* 0x0000007002417812 */ /* 0x000fe200078e7841 */
[----:B------:R-:W-:Y:S01]  /*1e30*/  VIADD R2, R3, 0x420 ;  /* 0x0000042003027836 */ /* 0x000fe20000000000 */
[----:B------:R-:W-:Y:S01]  /*1e40*/  LOP3.LUT R4, R4, 0xe00000, RZ, 0xc0, !PT ;  /* 0x00e0000004047812 */ /* 0x000fe200078ec0ff */
[----:B--2---:R-:W-:Y:S01]  /*1e50*/  UIMAD.WIDE.U32 UR4, UR30, UR7, URZ ;  /* 0x000000071e0472a5 */ /* 0x004fe2000f8e00ff */
[----:B------:R-:W-:Y:S01]  /*1e60*/  SHF.R.U32.HI R66, RZ, 0x3, R5 ;  /* 0x00000003ff427819 */ /* 0x000fe20000011605 */
[----:B------:R-:W-:Y:S01]  /*1e70*/  IMAD.MOV.U32 R0, RZ, RZ, 0x1 ;  /* 0x00000001ff007424 */ /* 0x000fe200078e00ff */
[----:B------:R-:W-:Y:S01]  /*1e80*/  SHF.R.U32.HI R63, RZ, 0x3, R2 ;  /* 0x00000003ff3f7819 */ /* 0x000fe20000011602 */
[----:B------:R-:W-:Y:S01]  /*1e90*/  UIADD3 UR4, UPT, UPT, UR30, -UR5, URZ ;  /* 0x800000051e047290 */ /* 0x000fe2000fffe0ff */
[----:B------:R-:W-:Y:S01]  /*1ea0*/  LOP3.LUT R66, R5, 0x70, R66, 0x78, !PT ;  /* 0x0000007005427812 */ /* 0x000fe200078e7842 */
[C---:B------:R-:W-:Y:S01]  /*1eb0*/  VIADD R5, R3.reuse, 0x440 ;  /* 0x0000044003057836 */ /* 0x040fe20000000000 */
[----:B------:R-:W-:Y:S01]  /*1ec0*/  SHF.R.U32.HI R70, RZ, 0x3, R9 ;  /* 0x00000003ff467819 */ /* 0x000fe20000011609 */
[----:B------:R-:W-:Y:S01]  /*1ed0*/  USHF.R.U32.HI UR4, URZ, UR17, UR4 ;  /* 0x00000011ff047299 */ /* 0x000fe20008011604 */
[----:B------:R-:W-:Y:S01]  /*1ee0*/  VIADD R3, R3, 0x400 ;  /* 0x0000040003037836 */ /* 0x000fe20000000000 */
[----:B------:R-:W-:Y:S01]  /*1ef0*/  SHF.R.U32.HI R68, RZ, 0x3, R7 ;  /* 0x00000003ff447819 */ /* 0x000fe20000011607 */
[----:B-1----:R-:W-:Y:S01]  /*1f00*/  UIADD3 UR34, UP1, UPT, UR32, 0x140, URZ ;  /* 0x0000014020227890 */ /* 0x002fe2000ff3e0ff */
[----:B------:R-:W-:Y:S01]  /*1f10*/  SHF.R.U32.HI R64, RZ, 0x3, R5 ;  /* 0x00000003ff407819 */ /* 0x000fe20000011605 */
[----:B------:R-:W-:Y:S01]  /*1f20*/  UIADD3 UR4, UPT, UPT, UR5, UR4, URZ ;  /* 0x0000000405047290 */ /* 0x000fe2000fffe0ff */
[----:B------:R-:W-:Y:S01]  /*1f30*/  SHF.R.U32.HI R62, RZ, 0x3, R3 ;  /* 0x00000003ff3e7819 */ /* 0x000fe20000011603 */
[----:B------:R-:W-:Y:S01]  /*1f40*/  UIADD3 UR32, UP0, UPT, UR32, 0x1c0, URZ ;  /* 0x000001c020207890 */ /* 0x000fe2000ff1e0ff */
[----:B------:R-:W-:Y:S01]  /*1f50*/  LOP3.LUT R63, R2, 0x70, R63, 0x78, !PT ;  /* 0x00000070023f7812 */ /* 0x000fe200078e783f */
[----:B------:R-:W-:Y:S01]  /*1f60*/  USHF.R.U32.HI UR4, URZ, UR16, UR4 ;  /* 0x00000010ff047299 */ /* 0x000fe20008011604 */
[----:B------:R-:W-:Y:S01]  /*1f70*/  LOP3.LUT R70, R9, 0x70, R70, 0x78, !PT ;  /* 0x0000007009467812 */ /* 0x000fe200078e7846 */
[----:B------:R-:W-:Y:S01]  /*1f80*/  IMAD.MOV.U32 R2, RZ, RZ, RZ ;  /* 0x000000ffff027224 */ /* 0x000fe200078e00ff */
[----:B------:R-:W-:Y:S01]  /*1f90*/  LOP3.LUT R68, R7, 0x70, R68, 0x78, !PT ;  /* 0x0000007007447812 */ /* 0x000fe200078e7844 */
[----:B------:R-:W-:Y:S01]  /*1fa0*/  UIADD3 UR4, UPT, UPT, -UR4, URZ, URZ ;  /* 0x000000ff04047290 */ /* 0x000fe2000fffe1ff */
[----:B------:R-:W-:Y:S01]  /*1fb0*/  LOP3.LUT R64, R5, 0x70, R64, 0x78, !PT ;  /* 0x0000007005407812 */ /* 0x000fe200078e7840 */
[----:B------:R-:W-:Y:S01]  /*1fc0*/  IMAD.IADD R61, R67, 0x1, R4 ;  /* 0x00000001433d7824 */ /* 0x000fe200078e0204 */
[----:B------:R-:W-:Y:S01]  /*1fd0*/  LOP3.LUT R62, R3, 0x70, R62, 0x78, !PT ;  /* 0x00000070033e7812 */ /* 0x000fe200078e783e */
[----:B------:R-:W-:-:S02]  /*1fe0*/  UIMAD UR6, UR6, UR4, UR30 ;  /* 0x00000004060672a4 */ /* 0x000fc4000f8e021e */
[----:B------:R-:W-:Y:S02]  /*1ff0*/  UIADD3.X UR35, UPT, UPT, URZ, UR33, URZ, UP1, !UPT ;  /* 0x00000021ff237290 */ /* 0x000fe40008ffe4ff */
[----:B----4-:R-:W-:Y:S01]  /*2000*/  UIMAD.WIDE.U32 UR8, UR6, UR8, URZ ;  /* 0x00000008060872a5 */ /* 0x010fe2000f8e00ff */
[----:B------:R-:W1:Y:S02]  /*2010*/  LDCU UR11, c[0x0][0x5d0] ;  /* 0x0000ba00ff0b77ac */ /* 0x000e640008000800 */
[----:B------:R-:W2:Y:S01]  /*2020*/  LDCU.64 UR4, c[0x0][0x5d8] ;  /* 0x0000bb00ff0477ac */ /* 0x000ea20008000a00 */
[----:B------:R-:W-:Y:S01]  /*2030*/  UIADD3 UR7, UPT, UPT, UR6, -UR9, URZ ;  /* 0x8000000906077290 */ /* 0x000fe2000fffe0ff */
[----:B------:R-:W4:Y:S03]  /*2040*/  LDCU UR26, c[0x0][0x5e4] ;  /* 0x0000bc80ff1a77ac */ /* 0x000f260008000800 */
[----:B------:R-:W-:Y:S01]  /*2050*/  USHF.R.U32.HI UR7, URZ, UR15, UR7 ;  /* 0x0000000fff077299 */ /* 0x000fe20008011607 */
[----:B------:R-:W1:Y:S03]  /*2060*/  LDCU.64 UR24, c[0x0][0x5c0] ;  /* 0x0000b800ff1877ac */ /* 0x000e660008000a00 */
[----:B------:R-:W-:Y:S01]  /*2070*/  UIADD3 UR7, UPT, UPT, UR9, UR7, URZ ;  /* 0x0000000709077290 */ /* 0x000fe2000fffe0ff */
[----:B------:R-:W1:Y:S03]  /*2080*/  LDCU.64 UR18, c[0x0][0x5d8] ;  /* 0x0000bb00ff1277ac */ /* 0x000e660008000a00 */
[----:B------:R-:W-:-:S02]  /*2090*/  USHF.R.U32.HI UR20, URZ, UR14, UR7 ;  /* 0x0000000eff147299 */ /* 0x000fc40008011607 */
[----:B---3--:R-:W-:Y:S02]  /*20a0*/  ULOP3.LUT UR29, UR29, 0x1, URZ, 0xc0, !UPT ;  /* 0x000000011d1d7892 */ /* 0x008fe4000f8ec0ff */
[----:B--2---:R-:W-:Y:S02]  /*20b0*/  UIMAD.WIDE.U32 UR8, UR20, UR5, URZ ;  /* 0x00000005140872a5 */ /* 0x004fe4000f8e00ff */
[----:B------:R-:W-:Y:S01]  /*20c0*/  UIADD3.X UR33, UPT, UPT, URZ, UR33, URZ, UP0, !UPT ;  /* 0x00000021ff217290 */ /* 0x000fe200087fe4ff */
[----:B------:R-:W-:-:S04]  /*20d0*/  UMOV UR27, URZ ;  /* 0x000000ff001b7c82 */ /* 0x000fc80008000000 */
[----:B------:R-:W-:Y:S02]  /*20e0*/  UMOV UR7, UR9 ;  /* 0x0000000900077c82 */ /* 0x000fe40008000000 */
[----:B------:R-:W-:Y:S02]  /*20f0*/  UIADD3 UR5, UPT, UPT, UR20, -UR7, URZ ;  /* 0x8000000714057290 */ /* 0x000fe4000fffe0ff */
[----:B------:R-:W5:Y:S01]  /*2100*/  LDCU UR9, c[0x0][0x370] ;  /* 0x00006e00ff0977ac */ /* 0x000f620008000800 */
[----:B------:R-:W2:Y:S01]  /*2110*/  LDCU UR8, c[0x0][0x378] ;  /* 0x00006f00ff0877ac */ /* 0x000ea20008000800 */
[----:B------:R-:W-:-:S04]  /*2120*/  USHF.R.U32.HI UR5, URZ, UR13, UR5 ;  /* 0x0000000dff057299 */ /* 0x000fc80008011605 */
[----:B------:R-:W-:Y:S01]  /*2130*/  UIADD3 UR5, UPT, UPT, UR7, UR5, URZ ;  /* 0x0000000507057290 */ /* 0x000fe2000fffe0ff */
[----:B------:R-:W3:Y:S03]  /*2140*/  LDCU UR7, c[0x0][0x5cc] ;  /* 0x0000b980ff0777ac */ /* 0x000ee60008000800 */
[----:B------:R-:W-:Y:S02]  /*2150*/  USHF.R.U32.HI UR5, URZ, UR12, UR5 ;  /* 0x0000000cff057299 */ /* 0x000fe40008011605 */
[----:B-----5:R-:W-:Y:S02]  /*2160*/  UIMAD UR9, UR10, UR9, URZ ;  /* 0x000000090a0972a4 */ /* 0x020fe4000f8e02ff */
[----:B------:R-:W-:Y:S02]  /*2170*/  UIADD3 UR5, UPT, UPT, -UR5, URZ, URZ ;  /* 0x000000ff05057290 */ /* 0x000fe4000fffe1ff */
[----:B--2---:R-:W-:-:S02]  /*2180*/  UIMAD UR8, UR9, UR8, URZ ;  /* 0x00000008090872a4 */ /* 0x004fc4000f8e02ff */
[----:B------:R-:W-:Y:S02]  /*2190*/  UIMAD UR5, UR4, UR5, UR20 ;  /* 0x00000005040572a4 */ /* 0x000fe4000f8e0214 */
[----:B------:R-:W-:Y:S02]  /*21a0*/  ULEA.HI UR28, UR8, UR8, URZ, 0x1 ;  /* 0x00000008081c7291 */ /* 0x000fe4000f8f08ff */
[----:B------:R-:W-:Y:S02]  /*21b0*/  UIADD3 UR20, UPT, UPT, -UR20, URZ, URZ ;  /* 0x000000ff14147290 */ /* 0x000fe4000fffe1ff */
[----:B------:R-:W-:Y:S02]  /*21c0*/  UIADD3 UR4, UPT, UPT, UR23, 0x8400, URZ ;  /* 0x0000840017047890 */ /* 0x000fe4000fffe0ff */
[----:B------:R-:W-:Y:S02]  /*21d0*/  USHF.R.S32.HI UR28, URZ, 0x1, UR28 ;  /* 0x00000001ff1c7899 */ /* 0x000fe4000801141c */
[----:B-1-34-:R-:W-:-:S12]  /*21e0*/  UIMAD UR22, UR22, UR20, UR6 ;  /* 0x00000014161672a4 */ /* 0x01afd8000f8e0206 */
.L_x_38:
[----:B------:R-:W-:Y:S01]  /*21f0*/  LEA R3, R2, UR23, 0x3 ;  /* 0x0000001702037c11 */ /* 0x000fe2000f8e18ff */
[----:B-1----:R-:W-:Y:S02]  /*2200*/  IMAD.U32 R6, R60, -0x80000000, RZ ;  /* 0x800000003c067824 */ /* 0x002fe400078e00ff */
[----:B------:R-:W-:Y:S02]  /*2210*/  IMAD R4, R2, 0x100000, R61 ;  /* 0x0010000002047824 */ /* 0x000fe400078e023d */
[----:B------:R-:W1:Y:S03]  /*2220*/  SYNCS.PHASECHK.TRANS64.TRYWAIT P0, [R3+URZ+0x70], R6 ;  /* 0x00007006030075a7 */ /* 0x000e6600080011ff */
[----:B------:R-:W-:Y:S01]  /*2230*/  R2UR UR6, R4 ;  /* 0x00000000040672ca */ /* 0x000fe200000e0000 */
[----:B-1----:R-:W-:-:S14]  /*2240*/  @!P0 BRA `(.L_x_36) ;  /* 0x0000001c00f88947 */ /* 0x002fdc0003800000 */
.L_x_52:
[----:B------:R-:W2:Y:S01]  /*2250*/  LDTM.16dp256bit.x8 R16, tmem[UR6+0x40] ;  /* 0x00004006001079ee */ /* 0x000ea200081a0000 */
[----:B------:R-:W-:Y:S01]  /*2260*/  UIADD3 UR9, UPT, UPT, UR27, UR27, URZ ;  /* 0x0000001b1b097290 */ /* 0x000fe2000fffe0ff */
[----:B------:R-:W-:Y:S02]  /*2270*/  R2UR UR6, R4 ;  /* 0x00000000040672ca */ /* 0x000fe400000e0000 */
[----:B------:R-:W-:Y:S01]  /*2280*/  MOV R87, RZ ;  /* 0x000000ff00577202 */ /* 0x000fe20000000f00 */
[----:B------:R-:W-:Y:S01]  /*2290*/  USHF.R.S32.HI UR8, URZ, 0x1f, UR9 ;  /* 0x0000001fff087899 */ /* 0x000fe20008011409 */
[----:B------:R-:W-:-:S03]  /*22a0*/  ISETP.NE.AND P0, PT, R69, RZ, PT ;  /* 0x000000ff4500720c */ /* 0x000fc60003f05270 */
[----:B------:R-:W-:-:S04]  /*22b0*/  ULEA.HI UR20, UR8, UR9, URZ, 0x2 ;  /* 0x0000000908147291 */ /* 0x000fc8000f8f10ff */
[----:B------:R-:W-:-:S04]  /*22c0*/  ULOP3.LUT UR20, UR20, 0xfffffffc, URZ, 0xc0, !UPT ;  /* 0xfffffffc14147892 */ /* 0x000fc8000f8ec0ff */
[----:B------:R-:W-:Y:S02]  /*22d0*/  UIADD3 UR20, UPT, UPT, UR9, -UR20, URZ ;  /* 0x8000001409147290 */ /* 0x000fe4000fffe0ff */
[----:B------:R-:W-:-:S04]  /*22e0*/  ULOP3.LUT UR9, UR9, 0x1, URZ, 0xfc, !UPT ;  /* 0x0000000109097892 */ /* 0x000fc8000f8efcff */
[----:B------:R-:W-:Y:S01]  /*22f0*/  MOV R85, UR20 ;  /* 0x0000001400557c02 */ /* 0x000fe20008000f00 */
[----:B--2---:R-:W-:Y:S01]  /*2300*/  FMUL R33, R33, UR26 ;  /* 0x0000001a21217c20 */ /* 0x004fe20008400000 */
[----:B------:R-:W-:Y:S01]  /*2310*/  FMUL R35, R35, UR26 ;  /* 0x0000001a23237c20 */ /* 0x000fe20008400000 */
[----:B------:R-:W-:Y:S01]  /*2320*/  FMUL R37, R37, UR26 ;  /* 0x0000001a25257c20 */ /* 0x000fe20008400000 */
[----:B------:R-:W-:Y:S01]  /*2330*/  FMUL R36, R36, UR26 ;  /* 0x0000001a24247c20 */ /* 0x000fe20008400000 */
[----:B------:R-:W-:Y:S01]  /*2340*/  FMUL R34, R34, UR26 ;  /* 0x0000001a22227c20 */ /* 0x000fe20008400000 */
[----:B------:R-:W-:Y:S01]  /*2350*/  FMUL R21, R21, UR26 ;  /* 0x0000001a15157c20 */ /* 0x000fe20008400000 */
[----:B------:R-:W-:Y:S01]  /*2360*/  FMUL R23, R23, UR26 ;  /* 0x0000001a17177c20 */ /* 0x000fe20008400000 */
[----:B------:R-:W-:Y:S01]  /*2370*/  FMUL R22, R22, UR26 ;  /* 0x0000001a16167c20 */ /* 0x000fe20008400000 */
[----:B------:R-:W-:Y:S01]  /*2380*/  FMUL R10, R33, -1.4426950216293334961 ;  /* 0xbfb8aa3b210a7820 */ /* 0x000fe20000400000 */
[----:B------:R-:W-:Y:S01]  /*2390*/  FMUL R32, R32, UR26 ;  /* 0x0000001a20207c20 */ /* 0x000fe20008400000 */
[----:B-1----:R-:W-:Y:S01]  /*23a0*/  FMUL R7, R35, -1.4426950216293334961 ;  /* 0xbfb8aa3b23077820 */ /* 0x002fe20000400000 */
[----:B------:R-:W-:Y:S01]  /*23b0*/  FMUL R25, R25, UR26 ;  /* 0x0000001a19197c20 */ /* 0x000fe20008400000 */
        /* <DEDUP_REMOVED lines=32> */
[----:B------:R-:W1:Y:S01]  /*25c0*/  MUFU.EX2 R10, R10 ;  /* 0x0000000a000a7308 */ /* 0x000e620000000800 */
[----:B------:R-:W-:Y:S01]  /*25d0*/  LEA R86, R85, R63, 0xd ;  /* 0x0000003f55567211 */ /* 0x000fe200078e68ff */
[----:B------:R-:W-:Y:S01]  /*25e0*/  FMUL R39, R39, UR26 ;  /* 0x0000001a27277c20 */ /* 0x000fe20008400000 */
[----:B------:R-:W-:Y:S01]  /*25f0*/  FMUL R40, R40, UR26 ;  /* 0x0000001a28287c20 */ /* 0x000fe20008400000 */
[----:B------:R-:W-:Y:S01]  /*2600*/  FMUL R38, R38, UR26 ;  /* 0x0000001a26267c20 */ /* 0x000fe20008400000 */
[----:B------:R-:W-:Y:S01]  /*2610*/  MOV R86, R86 ;  /* 0x0000005600567202 */ /* 0x000fe20000000f00 */
[----:B------:R-:W-:Y:S01]  /*2620*/  FMUL R41, R41, UR26 ;  /* 0x0000001a29297c20 */ /* 0x000fe20008400000 */
[----:B------:R-:W-:Y:S01]  /*2630*/  FMUL R42, R42, UR26 ;  /* 0x0000001a2a2a7c20 */ /* 0x000fe20008400000 */
[----:B------:R-:W2:Y:S01]  /*2640*/  MUFU.EX2 R7, R7 ;  /* 0x0000000700077308 */ /* 0x000ea20000000800 */
[----:B------:R-:W-:Y:S01]  /*2650*/  FMUL R46, R46, UR26 ;  /* 0x0000001a2e2e7c20 */ /* 0x000fe20008400000 */
[----:B------:R-:W-:-:S04]  /*2660*/  ULEA.HI UR8, UR8, UR9, URZ, 0x2 ;  /* 0x0000000908087291 */ /* 0x000fc8000f8f10ff */
[----:B------:R-:W-:Y:S02]  /*2670*/  ULOP3.LUT UR8, UR8, 0xfffffffc, URZ, 0xc0, !UPT ;  /* 0xfffffffc08087892 */ /* 0x000fe4000f8ec0ff */
[----:B------:R-:W3:Y:S01]  /*2680*/  MUFU.EX2 R8, R8 ;  /* 0x0000000800087308 */ /* 0x000ee20000000800 */
[----:B-1----:R-:W-:Y:S01]  /*2690*/  FADD R94, R10, 1 ;  /* 0x3f8000000a5e7421 */ /* 0x002fe20000000000 */
[----:B------:R-:W-:-:S06]  /*26a0*/  UIADD3 UR8, UPT, UPT, UR9, -UR8, URZ ;  /* 0x8000000809087290 */ /* 0x000fcc000fffe0ff */
[----:B------:R-:W1:Y:S01]  /*26b0*/  MUFU.EX2 R51, R51 ;  /* 0x0000003300337308 */ /* 0x000e620000000800 */
[----:B--2---:R-:W-:-:S07]  /*26c0*/  FADD R10, R7, 1 ;  /* 0x3f800000070a7421 */ /* 0x004fce0000000000 */
[----:B------:R-:W2:Y:S01]  /*26d0*/  MUFU.EX2 R11, R11 ;  /* 0x0000000b000b7308 */ /* 0x000ea20000000800 */
[----:B---3--:R-:W-:-:S07]  /*26e0*/  FADD R8, R8, 1 ;  /* 0x3f80000008087421 */ /* 0x008fce0000000000 */
[----:B------:R-:W3:Y:S01]  /*26f0*/  MUFU.EX2 R6, R6 ;  /* 0x0000000600067308 */ /* 0x000ee20000000800 */
[----:B-1----:R-:W-:Y:S01]  /*2700*/  FADD R7, R51, 1 ;  /* 0x3f80000033077421 */ /* 0x002fe20000000000 */
[----:B------:R-:W-:-:S06]  /*2710*/  F2FP.BF16.F32.PACK_AB R51, R23, R22 ;  /* 0x000000161733723e */ /* 0x000fcc00000010ff */
[----:B------:R-:W1:Y:S01]  /*2720*/  MUFU.EX2 R9, R9 ;  /* 0x0000000900097308 */ /* 0x000e620000000800 */
[----:B--2---:R-:W-:-:S07]  /*2730*/  FADD R11, R11, 1 ;  /* 0x3f8000000b0b7421 */ /* 0x004fce0000000000 */
[----:B------:R-:W2:Y:S01]  /*2740*/  MUFU.EX2 R5, R5 ;  /* 0x0000000500057308 */ /* 0x000ea20000000800 */
[----:B---3--:R-:W-:-:S07]  /*2750*/  FADD R6, R6, 1 ;  /* 0x3f80000006067421 */ /* 0x008fce0000000000 */
[----:B------:R-:W3:Y:S01]  /*2760*/  MUFU.EX2 R52, R52 ;  /* 0x0000003400347308 */ /* 0x000ee20000000800 */
[----:B-1----:R-:W-:-:S07]  /*2770*/  FADD R4, R9, 1 ;  /* 0x3f80000009047421 */ /* 0x002fce0000000000 */
        /* <DEDUP_REMOVED lines=26> */
[----:B------:R-:W2:Y:S01]  /*2920*/  MUFU.RCP R7, R7 ;  /* 0x0000000700077308 */ /* 0x000ea20000001000 */
[----:B---3--:R-:W-:-:S07]  /*2930*/  FADD R57, R57, 1 ;  /* 0x3f80000039397421 */ /* 0x008fce0000000000 */
[----:B------:R-:W3:Y:S01]  /*2940*/  MUFU.RCP R8, R8 ;  /* 0x0000000800087308 */ /* 0x000ee20000001000 */
[----:B-1----:R-:W-:-:S07]  /*2950*/  FADD R50, R50, 1 ;  /* 0x3f80000032327421 */ /* 0x002fce0000000000 */
[----:B------:R-:W1:Y:S01]  /*2960*/  MUFU.RCP R89, R52 ;  /* 0x0000003400597308 */ /* 0x000e620000001000 */
[----:B--2---:R-:W-:-:S07]  /*2970*/  FMUL R88, R36, R7 ;  /* 0x0000000724587220 */ /* 0x004fce0000400000 */
[----:B------:R-:W2:Y:S01]  /*2980*/  MUFU.RCP R94, R94 ;  /* 0x0000005e005e7308 */ /* 0x000ea20000001000 */
[----:B---3--:R-:W-:-:S07]  /*2990*/  FMUL R95, R37, R8 ;  /* 0x00000008255f7220 */ /* 0x008fce0000400000 */
[----:B------:R-:W3:Y:S01]  /*29a0*/  MUFU.RCP R11, R11 ;  /* 0x0000000b000b7308 */ /* 0x000ee20000001000 */
[----:B-1----:R-:W-:Y:S01]  /*29b0*/  FMUL R89, R32, R89 ;  /* 0x0000005920597220 */ /* 0x002fe20000400000 */
[----:B------:R-:W-:-:S06]  /*29c0*/  F2FP.BF16.F32.PACK_AB R52, R25, R24 ;  /* 0x000000181934723e */ /* 0x000fcc00000010ff */
[----:B------:R-:W1:Y:S01]  /*29d0*/  MUFU.RCP R10, R10 ;  /* 0x0000000a000a7308 */ /* 0x000e620000001000 */
[----:B--2---:R-:W-:-:S07]  /*29e0*/  FMUL R94, R33, R94 ;  /* 0x0000005e215e7220 */ /* 0x004fce0000400000 */
[----:B------:R2:W4:Y:S01]  /*29f0*/  MUFU.RCP R83, R56 ;  /* 0x0000003800537308 */ /* 0x0005220000001000 */
[----:B---3--:R-:W-:-:S07]  /*2a00*/  FMUL R92, R34, R11 ;  /* 0x0000000b225c7220 */ /* 0x008fce0000400000 */
[----:B------:R-:W3:Y:S01]  /*2a10*/  MUFU.RCP R84, R15 ;  /* 0x0000000f00547308 */ /* 0x000ee20000001000 */
[----:B-1----:R-:W-:-:S07]  /*2a20*/  FMUL R91, R35, R10 ;  /* 0x0000000a235b7220 */ /* 0x002fce0000400000 */
[----:B------:R-:W1:Y:S01]  /*2a30*/  MUFU.RCP R81, R55 ;  /* 0x0000003700517308 */ /* 0x000e620000001000 */
[----:B--2---:R-:W-:Y:S01]  /*2a40*/  F2FP.BF16.F32.PACK_AB R56, R33, R32 ;  /* 0x000000202138723e */ /* 0x004fe200000010ff */
[----:B----4-:R-:W-:-:S06]  /*2a50*/  FMUL R83, R24, R83 ;  /* 0x0000005318537220 */ /* 0x010fcc0000400000 */
[----:B------:R-:W2:Y:S01]  /*2a60*/  MUFU.RCP R82, R14 ;  /* 0x0000000e00527308 */ /* 0x000ea20000001000 */
[----:B---3--:R-:W-:-:S07]  /*2a70*/  FMUL R84, R25, R84 ;  /* 0x0000005419547220 */ /* 0x008fce0000400000 */
[----:B------:R-:W3:Y:S01]  /*2a80*/  MUFU.RCP R79, R54 ;  /* 0x00000036004f7308 */ /* 0x000ee20000001000 */
[----:B-1----:R-:W-:Y:S01]  /*2a90*/  FMUL R81, R26, R81 ;  /* 0x000000511a517220 */ /* 0x002fe20000400000 */
[----:B------:R-:W-:-:S06]  /*2aa0*/  F2FP.BF16.F32.PACK_AB R55, R31, R30 ;  /* 0x0000001e1f37723e */ /* 0x000fcc00000010ff */
[----:B------:R1:W4:Y:S01]  /*2ab0*/  MUFU.RCP R80, R13 ;  /* 0x0000000d00507308 */ /* 0x0003220000001000 */
[----:B--2---:R-:W-:-:S07]  /*2ac0*/  FMUL R82, R27, R82 ;  /* 0x000000521b527220 */ /* 0x004fce0000400000 */
[----:B------:R2:W5:Y:S01]  /*2ad0*/  MUFU.RCP R77, R53 ;  /* 0x00000035004d7308 */ /* 0x0005620000001000 */
[----:B---3--:R-:W-:Y:S01]  /*2ae0*/  FMUL R79, R28, R79 ;  /* 0x0000004f1c4f7220 */ /* 0x008fe20000400000 */
[----:B------:R-:W-:-:S06]  /*2af0*/  F2FP.BF16.F32.PACK_AB R54, R29, R28 ;  /* 0x0000001c1d36723e */ /* 0x000fcc00000010ff */
[----:B------:R3:W3:Y:S01]  /*2b00*/  MUFU.RCP R78, R12 ;  /* 0x0000000c004e7308 */ /* 0x0006e20000001000 */
[----:B-1----:R-:W-:Y:S02]  /*2b10*/  HFMA2 R13, -RZ, RZ, 0, 0 ;  /* 0x00000000ff0d7431 */ /* 0x002fe400000001ff */
[----:B----4-:R-:W-:-:S05]  /*2b20*/  FMUL R80, R29, R80 ;  /* 0x000000501d507220 */ /* 0x010fca0000400000 */
[----:B------:R1:W4:Y:S01]  /*2b30*/  MUFU.RCP R75, R58 ;  /* 0x0000003a004b7308 */ /* 0x0003220000001000 */
[----:B--2---:R-:W-:Y:S01]  /*2b40*/  F2FP.BF16.F32.PACK_AB R53, R27, R26 ;  /* 0x0000001a1b35723e */ /* 0x004fe200000010ff */
[----:B-----5:R-:W-:-:S06]  /*2b50*/  FMUL R77, R30, R77 ;  /* 0x0000004d1e4d7220 */ /* 0x020fcc0000400000 */
[----:B------:R-:W2:Y:S01]  /*2b60*/  MUFU.RCP R76, R49 ;  /* 0x00000031004c7308 */ /* 0x000ea20000001000 */
[----:B---3--:R-:W-:Y:S01]  /*2b70*/  LEA R12, R85, R62, 0xd ;  /* 0x0000003e550c7211 */ /* 0x008fe200078e68ff */
[----:B------:R-:W-:-:S03]  /*2b80*/  FMUL R78, R31, R78 ;  /* 0x0000004e1f4e7220 */ /* 0x000fc60000400000 */
[----:B------:R-:W-:-:S03]  /*2b90*/  MOV R93, R12 ;  /* 0x0000000c005d7202 */ /* 0x000fc60000000f00 */
[----:B------:R3:W5:Y:S01]  /*2ba0*/  MUFU.RCP R73, R57 ;  /* 0x0000003900497308 */ /* 0x0007620000001000 */
[----:B-1----:R-:W-:Y:S01]  /*2bb0*/  F2FP.BF16.F32.PACK_AB R58, R37, R36 ;  /* 0x00000024253a723e */ /* 0x002fe200000010ff */
[----:B----4-:R-:W-:-:S06]  /*2bc0*/  FMUL R75, R16, R75 ;  /* 0x0000004b104b7220 */ /* 0x010fcc0000400000 */
[----:B------:R1:W4:Y:S01]  /*2bd0*/  MUFU.RCP R74, R48 ;  /* 0x00000030004a7308 */ /* 0x0003220000001000 */
[----:B--2---:R-:W-:Y:S01]  /*2be0*/  FMUL R76, R17, R76 ;  /* 0x0000004c114c7220 */ /* 0x004fe20000400000 */
[----:B------:R-:W-:-:S06]  /*2bf0*/  F2FP.BF16.F32.PACK_AB R49, R19, R18 ;  /* 0x000000121331723e */ /* 0x000fcc00000010ff */
[----:B------:R-:W2:Y:S01]  /*2c00*/  MUFU.RCP R59, R50 ;  /* 0x00000032003b7308 */ /* 0x000ea20000001000 */
[----:B---3--:R-:W-:Y:S01]  /*2c10*/  F2FP.BF16.F32.PACK_AB R57, R35, R34 ;  /* 0x000000222339723e */ /* 0x008fe200000010ff */
[----:B-----5:R-:W-:-:S06]  /*2c20*/  FMUL R73, R18, R73 ;  /* 0x0000004912497220 */ /* 0x020fcc0000400000 */
[----:B------:R-:W3:Y:S01]  /*2c30*/  MUFU.RCP R6, R6 ;  /* 0x0000000600067308 */ /* 0x000ee20000001000 */
[----:B-1----:R-:W-:Y:S01]  /*2c40*/  F2FP.BF16.F32.PACK_AB R48, R17, R16 ;  /* 0x000000101130723e */ /* 0x002fe200000010ff */
[----:B----4-:R-:W-:-:S06]  /*2c50*/  FMUL R74, R19, R74 ;  /* 0x0000004a134a7220 */ /* 0x010fcc0000400000 */
[----:B------:R-:W1:Y:S01]  /*2c60*/  MUFU.RCP R4, R4 ;  /* 0x0000000400047308 */ /* 0x000e620000001000 */
[----:B--2---:R-:W-:Y:S01]  /*2c70*/  FMUL R59, R20, R59 ;  /* 0x0000003b143b7220 */ /* 0x004fe20000400000 */
[----:B------:R-:W-:-:S06]  /*2c80*/  F2FP.BF16.F32.PACK_AB R50, R21, R20 ;  /* 0x000000141532723e */ /* 0x000fcc00000010ff */
[----:B------:R-:W2:Y:S01]  /*2c90*/  MUFU.RCP R5, R5 ;  /* 0x0000000500057308 */ /* 0x000ea20000001000 */
[----:B---3--:R-:W-:Y:S01]  /*2ca0*/  FMUL R71, R21, R6 ;  /* 0x0000000615477220 */ /* 0x008fe20000400000 */
[----:B-1----:R-:W-:Y:S01]  /*2cb0*/  FMUL R37, R23, R4 ;  /* 0x0000000417257220 */ /* 0x002fe20000400000 */
[----:B--2---:R-:W-:Y:S02]  /*2cc0*/  FMUL R36, R22, R5 ;  /* 0x0000000516247220 */ /* 0x004fe40000400000 */
[----:B------:R-:W1:Y:S02]  /*2cd0*/  LDTM.16dp256bit.x8 R4, tmem[UR6] ;  /* 0x00000006000479ee */ /* 0x000e6400081a0000 */
[----:B-1----:R-:W-:Y:S01]  /*2ce0*/  FMUL R87, R21, UR26 ;  /* 0x0000001a15577c20 */ /* 0x002fe20008400000 */
[----:B------:R-:W-:Y:S01]  /*2cf0*/  FMUL R90, R20, UR26 ;  /* 0x0000001a145a7c20 */ /* 0x000fe20008400000 */
[----:B------:R-:W-:Y:S01]  /*2d00*/  FMUL R96, R25, UR26 ;  /* 0x0000001a19607c20 */ /* 0x000fe20008400000 */
[----:B------:R-:W-:Y:S01]  /*2d10*/  FMUL R25, R7, UR26 ;  /* 0x0000001a07197c20 */ /* 0x000fe20008400000 */
[----:B------:R-:W-:Y:S01]  /*2d20*/  FMUL R21, R87, R94 ;  /* 0x0000005e57157220 */ /* 0x000fe20000400000 */
[----:B------:R-:W-:Y:S01]  /*2d30*/  FMUL R20, R90, R89 ;  /* 0x000000595a147220 */ /* 0x000fe20000400000 */
[----:B------:R-:W-:Y:S01]  /*2d40*/  FMUL R89, R22, UR26 ;  /* 0x0000001a16597c20 */ /* 0x000fe20008400000 */
[----:B------:R-:W-:Y:S01]  /*2d50*/  FMUL R94, R23, UR26 ;  /* 0x0000001a175e7c20 */ /* 0x000fe20008400000 */
[----:B------:R-:W-:Y:S01]  /*2d60*/  FMUL R95, R96, R95 ;  /* 0x0000005f605f7220 */ /* 0x000fe20000400000 */
[----:B------:R-:W-:Y:S01]  /*2d70*/  FMUL R23, R5, UR26 ;  /* 0x0000001a05177c20 */ /* 0x000fe20008400000 */
[----:B------:R-:W-:Y:S01]  /*2d80*/  F2FP.BF16.F32.PACK_AB R20, R21, R20 ;  /* 0x000000141514723e */ /* 0x000fe200000010ff */
[----:B------:R-:W-:Y:S01]  /*2d90*/  FMUL R21, R89, R92 ;  /* 0x0000005c59157220 */ /* 0x000fe20000400000 */
[----:B------:R-:W-:Y:S01]  /*2da0*/  FMUL R22, R94, R91 ;  /* 0x0000005b5e167220 */ /* 0x000fe20000400000 */
[----:B------:R-:W-:Y:S01]  /*2db0*/  FMUL R91, R24, UR26 ;  /* 0x0000001a185b7c20 */ /* 0x000fe20008400000 */
[----:B------:R-:W-:Y:S01]  /*2dc0*/  FMUL R24, R4, UR26 ;  /* 0x0000001a04187c20 */ /* 0x000fe20008400000 */
[----:B------:R-:W-:Y:S01]  /*2dd0*/  FMUL R92, R9, UR26 ;  /* 0x0000001a095c7c20 */ /* 0x000fe20008400000 */
[----:B------:R-:W-:Y:S01]  /*2de0*/  FMUL R98, R11, UR26 ;  /* 0x0000001a0b627c20 */ /* 0x000fe20008400000 */
[----:B------:R-:W-:Y:S01]  /*2df0*/  F2FP.BF16.F32.PACK_AB R21, R22, R21 ;  /* 0x000000151615723e */ /* 0x000fe200000010ff */
[----:B------:R-:W-:Y:S01]  /*2e00*/  FMUL R22, R91, R88 ;  /* 0x000000585b167220 */ /* 0x000fe20000400000 */
[----:B------:R-:W-:Y:S01]  /*2e10*/  FMUL R88, R6, UR26 ;  /* 0x0000001a06587c20 */ /* 0x000fe20008400000 */
[----:B------:R-:W-:Y:S01]  /*2e20*/  FMUL R97, R10, UR26 ;  /* 0x0000001a0a617c20 */ /* 0x000fe20008400000 */
[----:B------:R-:W-:Y:S01]  /*2e30*/  F2FP.BF16.F32.PACK_AB R4, R23, R24 ;  /* 0x000000181704723e */ /* 0x000fe200000010ff */
        /* <DEDUP_REMOVED lines=9> */
[----:B------:R-:W-:Y:S01]  /*2ed0*/  FMUL R17, R17, UR26 ;  /* 0x0000001a11117c20 */ /* 0x000fe20008400000 */
[----:B------:R-:W-:Y:S01]  /*2ee0*/  FMUL R16, R16, UR26 ;  /* 0x0000001a10107c20 */ /* 0x000fe20008400000 */
[----:B------:R-:W-:Y:S01]  /*2ef0*/  FMUL R19, R19, UR26 ;  /* 0x0000001a13137c20 */ /* 0x000fe20008400000 */
[----:B------:R1:W-:Y:S01]  /*2f00*/  STSM.16.M88.4 [R93], R4 ;  /* 0x000000045d007844 */ /* 0x0003e20000000200 */
[----:B------:R-:W-:Y:S01]  /*2f10*/  FMUL R18, R18, UR26 ;  /* 0x0000001a12127c20 */ /* 0x000fe20008400000 */
        /* <DEDUP_REMOVED lines=15> */
[----:B------:R-:W-:Y:S01]  /*3010*/  FMUL R12, R12, R83 ;  /* 0x000000530c0c7220 */ /* 0x000fe20000400000 */
[----:B------:R-:W-:Y:S01]  /*3020*/  FMUL R13, R13, R84 ;  /* 0x000000540d0d7220 */ /* 0x000fe20000400000 */
[----:B------:R-:W-:Y:S01]  /*3030*/  FMUL R84, R46, -1.4426950216293334961 ;  /* 0xbfb8aa3b2e547820 */ /* 0x000fe20000400000 */
[----:B------:R-:W-:Y:S01]  /*3040*/  FMUL R82, R15, R82 ;  /* 0x000000520f527220 */ /* 0x000fe20000400000 */
[----:B------:R-:W-:Y:S01]  /*3050*/  FMUL R15, R18, R77 ;  /* 0x0000004d120f7220 */ /* 0x000fe20000400000 */
[----:B------:R-:W-:Y:S01]  /*3060*/  FMUL R81, R14, R81 ;  /* 0x000000510e517220 */ /* 0x000fe20000400000 */
[----:B------:R-:W-:Y:S01]  /*3070*/  FMUL R14, R16, R79 ;  /* 0x0000004f100e7220 */ /* 0x000fe20000400000 */
[----:B------:R-:W-:Y:S01]  /*3080*/  FMUL R17, R17, R80 ;  /* 0x0000005011117220 */ /* 0x000fe20000400000 */
[----:B------:R-:W-:Y:S01]  /*3090*/  MUFU.EX2 R84, R84 ;  /* 0x0000005400547308 */ /* 0x000fe20000000800 */
[----:B------:R-:W-:Y:S01]  /*30a0*/  FMUL R78, R19, R78 ;  /* 0x0000004e134e7220 */ /* 0x000fe20000400000 */
[----:B------:R-:W-:Y:S01]  /*30b0*/  FMUL R75, R24, R75 ;  /* 0x0000004b184b7220 */ /* 0x000fe20000400000 */
[----:B------:R-:W-:Y:S01]  /*30c0*/  FMUL R76, R23, R76 ;  /* 0x0000004c174c7220 */ /* 0x000fe20000400000 */
[----:B------:R-:W-:Y:S01]  /*30d0*/  MOV R23, UR8 ;  /* 0x0000000800177c02 */ /* 0x000fe20008000f00 */
[----:B------:R-:W-:Y:S01]  /*30e0*/  FMUL R73, R88, R73 ;  /* 0x0000004958497220 */ /* 0x000fe20000400000 */
[----:B-1----:R-:W-:Y:S01]  /*30f0*/  F2FP.BF16.F32.PACK_AB R6, R96, R91 ;  /* 0x0000005b6006723e */ /* 0x002fe200000010ff */
[----:B------:R-:W-:Y:S01]  /*3100*/  HFMA2 R91, -RZ, RZ, 0, 0 ;  /* 0x00000000ff5b7431 */ /* 0x000fe200000001ff */
[----:B------:R-:W-:Y:S01]  /*3110*/  F2FP.BF16.F32.PACK_AB R4, R87, R90 ;  /* 0x0000005a5704723e */ /* 0x000fe200000010ff */
[----:B------:R-:W-:Y:S01]  /*3120*/  FMUL R74, R25, R74 ;  /* 0x0000004a194a7220 */ /* 0x000fe20000400000 */
[----:B------:R-:W-:Y:S01]  /*3130*/  LEA R90, R85, R64, 0xd ;  /* 0x00000040555a7211 */ /* 0x000fe200078e68ff */
[----:B------:R-:W-:Y:S01]  /*3140*/  FMUL R97, R97, R36 ;  /* 0x0000002461617220 */ /* 0x000fe20000400000 */
[----:B------:R-:W-:Y:S01]  /*3150*/  F2FP.BF16.F32.PACK_AB R5, R94, R89 ;  /* 0x000000595e05723e */ /* 0x000fe200000010ff */
[----:B------:R-:W-:Y:S01]  /*3160*/  HFMA2 R89, -RZ, RZ, 0, 0 ;  /* 0x00000000ff597431 */ /* 0x000fe200000001ff */
[----:B------:R-:W-:Y:S01]  /*3170*/  F2FP.BF16.F32.PACK_AB R7, R27, R26 ;  /* 0x0000001a1b07723e */ /* 0x000fe200000010ff */
[----:B------:R-:W-:Y:S01]  /*3180*/  FMUL R98, R98, R37 ;  /* 0x0000002562627220 */ /* 0x000fe20000400000 */
[----:B------:R-:W-:Y:S01]  /*3190*/  MOV R88, R72 ;  /* 0x0000004800587202 */ /* 0x000fe20000000f00 */
[----:B------:R-:W-:Y:S01]  /*31a0*/  FMUL R71, R92, R71 ;  /* 0x000000475c477220 */ /* 0x000fe20000400000 */
[----:B------:R-:W-:-:S02]  /*31b0*/  MOV R87, R90 ;  /* 0x0000005a00577202 */ /* 0x000fc40000000f00 */
[----:B------:R-:W-:Y:S01]  /*31c0*/  LEA R36, R23, R63, 0xd ;  /* 0x0000003f17247211 */ /* 0x000fe200078e68ff */
[----:B--2---:R-:W-:Y:S01]  /*31d0*/  FMUL R10, R41, -1.4426950216293334961 ;  /* 0xbfb8aa3b290a7820 */ /* 0x004fe20000400000 */
[----:B------:R-:W-:Y:S01]  /*31e0*/  LEA R8, R85, R65, 0xd ;  /* 0x0000004155087211 */ /* 0x000fe200078e68ff */
[----:B------:R1:W-:Y:S01]  /*31f0*/  STSM.16.M88.4 [R87], R4 ;  /* 0x0000000457007844 */ /* 0x0003e20000000200 */
[----:B------:R-:W-:Y:S01]  /*3200*/  MOV R9, RZ ;  /* 0x000000ff00097202 */ /* 0x000fe20000000f00 */
[----:B------:R-:W-:Y:S01]  /*3210*/  FMUL R86, R42, -1.4426950216293334961 ;  /* 0xbfb8aa3b2a567820 */ /* 0x000fe20000400000 */
[----:B------:R-:W-:Y:S01]  /*3220*/  MOV R25, R88 ;  /* 0x0000005800197202 */ /* 0x000fe20000000f00 */
[----:B------:R-:W-:Y:S01]  /*3230*/  MUFU.EX2 R10, R10 ;  /* 0x0000000a000a7308 */ /* 0x000fe20000000800 */
[----:B------:R-:W-:Y:S01]  /*3240*/  MOV R11, R8 ;  /* 0x00000008000b7202 */ /* 0x000fe20000000f00 */
[----:B------:R-:W-:Y:S01]  /*3250*/  FMUL R8, R39, -1.4426950216293334961 ;  /* 0xbfb8aa3b27087820 */ /* 0x000fe20000400000 */
[----:B------:R-:W-:Y:S01]  /*3260*/  FMUL R9, R38, -1.4426950216293334961 ;  /* 0xbfb8aa3b26097820 */ /* 0x000fe20000400000 */
[----:B------:R-:W-:-:S02]  /*3270*/  LEA R88, R23, R65, 0xd ;  /* 0x0000004117587211 */ /* 0x000fc400078e68ff */
[----:B------:R-:W-:Y:S02]  /*3280*/  MOV R37, RZ ;  /* 0x000000ff00257202 */ /* 0x000fe40000000f00 */
[----:B------:R-:W2:Y:S01]  /*3290*/  MUFU.EX2 R8, R8 ;  /* 0x0000000800087308 */ /* 0x000ea20000000800 */
[----:B------:R-:W-:Y:S02]  /*32a0*/  F2FP.BF16.F32.PACK_AB R12, R13, R12 ;  /* 0x0000000c0d0c723e */ /* 0x000fe400000010ff */
[----:B------:R-:W-:Y:S02]  /*32b0*/  MOV R37, R36 ;  /* 0x0000002400257202 */ /* 0x000fe40000000f00 */
[----:B------:R-:W-:Y:S02]  /*32c0*/  MOV R36, R88 ;  /* 0x0000005800247202 */ /* 0x000fe40000000f00 */
[----:B------:R-:W-:Y:S01]  /*32d0*/  F2FP.BF16.F32.PACK_AB R13, R82, R81 ;  /* 0x00000051520d723e */ /* 0x000fe200000010ff */
[----:B------:R-:W3:Y:S01]  /*32e0*/  MUFU.EX2 R9, R9 ;  /* 0x0000000900097308 */ /* 0x000ee20000000800 */
[----:B------:R-:W-:-:S02]  /*32f0*/  F2FP.BF16.F32.PACK_AB R14, R17, R14 ;  /* 0x0000000e110e723e */ /* 0x000fc400000010ff */
[----:B------:R-:W-:Y:S01]  /*3300*/  F2FP.BF16.F32.PACK_AB R15, R78, R15 ;  /* 0x0000000f4e0f723e */ /* 0x000fe200000010ff */
[----:B--2---:R-:W-:Y:S01]  /*3310*/  FADD R8, R8, 1 ;  /* 0x3f80000008087421 */ /* 0x004fe20000000000 */
[----:B-1----:R-:W-:Y:S01]  /*3320*/  F2FP.BF16.F32.PACK_AB R4, R29, R28 ;  /* 0x0000001c1d04723e */ /* 0x002fe200000010ff */
[----:B------:R-:W-:Y:S01]  /*3330*/  HFMA2 R87, -RZ, RZ, 0, 0 ;  /* 0x00000000ff577431 */ /* 0x000fe200000001ff */
[----:B------:R-:W-:Y:S02]  /*3340*/  F2FP.BF16.F32.PACK_AB R5, R31, R30 ;  /* 0x0000001e1f05723e */ /* 0x000fe400000010ff */
[----:B------:R-:W-:Y:S01]  /*3350*/  F2FP.BF16.F32.PACK_AB R6, R33, R32 ;  /* 0x000000202106723e */ /* 0x000fe200000010ff */
[----:B------:R-:W1:Y:S01]  /*3360*/  MUFU.RCP R8, R8 ;  /* 0x0000000800087308 */ /* 0x000e620000001000 */
[----:B------:R-:W-:Y:S01]  /*3370*/  F2FP.BF16.F32.PACK_AB R7, R35, R34 ;  /* 0x000000222307723e */ /* 0x000fe200000010ff */
[----:B---3--:R-:W-:-:S04]  /*3380*/  FADD R9, R9, 1 ;  /* 0x3f80000009097421 */ /* 0x008fc80000000000 */
[----:B------:R2:W-:Y:S02]  /*3390*/  STSM.16.M88.4 [R11], R4 ;  /* 0x000000040b007844 */ /* 0x0005e40000000200 */
[----:B------:R-:W3:Y:S01]  /*33a0*/  MUFU.RCP R9, R9 ;  /* 0x0000000900097308 */ /* 0x000ee20000001000 */
[----:B-1----:R-:W-:Y:S01]  /*33b0*/  FMUL R8, R39, R8 ;  /* 0x0000000827087220 */ /* 0x002fe20000400000 */
[----:B---3--:R-:W-:-:S04]  /*33c0*/  FMUL R9, R38, R9 ;  /* 0x0000000926097220 */ /* 0x008fc80000400000 */
[----:B------:R-:W-:Y:S01]  /*33d0*/  FMUL R26, R26, R9 ;  /* 0x000000091a1a7220 */ /* 0x000fe20000400000 */
[----:B--2---:R-:W-:Y:S01]  /*33e0*/  FMUL R4, R40, -1.4426950216293334961 ;  /* 0xbfb8aa3b28047820 */ /* 0x004fe20000400000 */
[----:B------:R-:W-:Y:S01]  /*33f0*/  FMUL R6, R45, UR26 ;  /* 0x0000001a2d067c20 */ /* 0x000fe20008400000 */
[----:B------:R-:W-:Y:S01]  /*3400*/  FMUL R5, R43, UR26 ;  /* 0x0000001a2b057c20 */ /* 0x000fe20008400000 */
[----:B------:R-:W-:Y:S01]  /*3410*/  FMUL R11, R44, UR26 ;  /* 0x0000001a2c0b7c20 */ /* 0x000fe20008400000 */
[----:B------:R-:W-:Y:S01]  /*3420*/  FMUL R7, R47, UR26 ;  /* 0x0000001a2f077c20 */ /* 0x000fe20008400000 */
[----:B------:R-:W-:Y:S01]  /*3430*/  FMUL R44, R6, -1.4426950216293334961 ;  /* 0xbfb8aa3b062c7820 */ /* 0x000fe20000400000 */
[----:B------:R-:W-:Y:S01]  /*3440*/  MUFU.EX2 R4, R4 ;  /* 0x0000000400047308 */ /* 0x000fe20000000800 */
[----:B------:R-:W-:Y:S01]  /*3450*/  FMUL R43, R5, -1.4426950216293334961 ;  /* 0xbfb8aa3b052b7820 */ /* 0x000fe20000400000 */
[----:B------:R-:W-:Y:S01]  /*3460*/  FMUL R85, R11, -1.4426950216293334961 ;  /* 0xbfb8aa3b0b557820 */ /* 0x000fe20000400000 */
[----:B------:R-:W-:-:S05]  /*3470*/  FMUL R83, R7, -1.4426950216293334961 ;  /* 0xbfb8aa3b07537820 */ /* 0x000fca0000400000 */
[----:B------:R-:W1:Y:S08]  /*3480*/  MUFU.EX2 R45, R86 ;  /* 0x00000056002d7308 */ /* 0x000e700000000800 */
[----:B------:R2:W3:Y:S08]  /*3490*/  MUFU.EX2 R47, R85 ;  /* 0x00000055002f7308 */ /* 0x0004f00000000800 */
[----:B------:R-:W4:Y:S01]  /*34a0*/  MUFU.EX2 R44, R44 ;  /* 0x0000002c002c7308 */ /* 0x000f220000000800 */
[----:B-1----:R-:W-:Y:S01]  /*34b0*/  FADD R45, R45, 1 ;  /* 0x3f8000002d2d7421 */ /* 0x002fe20000000000 */
[----:B------:R-:W-:-:S04]  /*34c0*/  MOV R86, R66 ;  /* 0x0000004200567202 */ /* 0x000fc80000000f00 */
[----:B------:R-:W-:Y:S02]  /*34d0*/  MOV R24, R86 ;  /* 0x0000005600187202 */ /* 0x000fe40000000f00 */
[----:B------:R-:W1:Y:S01]  /*34e0*/  MUFU.EX2 R43, R43 ;  /* 0x0000002b002b7308 */ /* 0x000e620000000800 */
[----:B--2---:R-:W-:Y:S01]  /*34f0*/  FADD R85, R4, 1 ;  /* 0x3f80000004557421 */ /* 0x004fe20000000000 */
[----:B------:R-:W-:Y:S01]  /*3500*/  FADD R4, R10, 1 ;  /* 0x3f8000000a047421 */ /* 0x000fe20000000000 */
[----:B---3--:R-:W-:Y:S01]  /*3510*/  FADD R18, R47, 1 ;  /* 0x3f8000002f127421 */ /* 0x008fe20000000000 */
[----:B------:R-:W-:Y:S01]  /*3520*/  FMUL R10, R95, R59 ;  /* 0x0000003b5f0a7220 */ /* 0x000fe20000400000 */
[----:B------:R-:W-:Y:S01]  /*3530*/  FADD R59, R84, 1 ;  /* 0x3f800000543b7421 */ /* 0x000fe20000000000 */
[----:B------:R-:W-:Y:S02]  /*3540*/  MOV R86, R68 ;  /* 0x0000004400567202 */ /* 0x000fe40000000f00 */
[----:B------:R-:W2:Y:S01]  /*3550*/  MUFU.EX2 R83, R83 ;  /* 0x0000005300537308 */ /* 0x000ea20000000800 */
[----:B----4-:R-:W-:Y:S01]  /*3560*/  FADD R47, R44, 1 ;  /* 0x3f8000002c2f7421 */ /* 0x010fe20000000000 */
[----:B------:R-:W-:-:S06]  /*3570*/  F2FP.BF16.F32.PACK_AB R10, R71, R10 ;  /* 0x0000000a470a723e */ /* 0x000fcc00000010ff */
[----:B------:R3:W4:Y:S01]  /*3580*/  MUFU.RCP R19, R45 ;  /* 0x0000002d00137308 */ /* 0x0007220000001000 */
[----:B-1----:R-:W-:Y:S01]  /*3590*/  FADD R16, R43, 1 ;  /* 0x3f8000002b107421 */ /* 0x002fe20000000000 */
[----:B------:R-:W-:Y:S02]  /*35a0*/  MOV R43, R86 ;  /* 0x00000056002b7202 */ /* 0x000fe40000000f00 */
[----:B------:R-:W-:-:S04]  /*35b0*/  MOV R86, R70 ;  /* 0x0000004600567202 */ /* 0x000fc80000000f00 */
[----:B------:R-:W1:Y:S01]  /*35c0*/  MUFU.RCP R4, R4 ;  /* 0x0000000400047308 */ /* 0x000e620000001000 */
[----:B--2---:R-:W-:-:S07]  /*35d0*/  FADD R80, R83, 1 ;  /* 0x3f80000053507421 */ /* 0x004fce0000000000 */
[----:B------:R-:W2:Y:S01]  /*35e0*/  MUFU.RCP R18, R18 ;  /* 0x0000001200127308 */ /* 0x000ea20000001000 */
[----:B---3--:R-:W-:Y:S01]  /*35f0*/  MOV R45, R86 ;  /* 0x00000056002d7202 */ /* 0x008fe20000000f00 */
[----:B----4-:R-:W-:Y:S01]  /*3600*/  FMUL R19, R42, R19 ;  /* 0x000000132a137220 */ /* 0x010fe20000400000 */
[----:B------:R-:W-:-:S03]  /*3610*/  LEA R86, R23, R62, 0xd ;  /* 0x0000003e17567211 */ /* 0x000fc600078e68ff */
[----:B------:R-:W-:Y:S01]  /*3620*/  FMUL R30, R30, R19 ;  /* 0x000000131e1e7220 */ /* 0x000fe20000400000 */
[----:B------:R-:W-:Y:S01]  /*3630*/  MOV R44, R86 ;  /* 0x00000056002c7202 */ /* 0x000fe20000000f00 */
[----:B------:R-:W3:Y:S01]  /*3640*/  MUFU.RCP R47, R47 ;  /* 0x0000002f002f7308 */ /* 0x000ee20000001000 */
[----:B-1----:R-:W-:Y:S01]  /*3650*/  FMUL R4, R41, R4 ;  /* 0x0000000429047220 */ /* 0x002fe20000400000 */
[----:B------:R-:W-:Y:S01]  /*3660*/  LEA R86, R23, R64, 0xd ;  /* 0x0000004017567211 */ /* 0x000fe200078e68ff */
[----:B------:R-:W-:Y:S01]  /*3670*/  FMUL R23, R27, R8 ;  /* 0x000000081b177220 */ /* 0x000fe20000400000 */
[----:B------:R1:W-:Y:S01]  /*3680*/  STSM.16.M88.4 [R44], R48 ;  /* 0x000000302c007844 */ /* 0x0003e20000000200 */
[----:B------:R-:W-:Y:S01]  /*3690*/  FMUL R29, R29, R4 ;  /* 0x000000041d1d7220 */ /* 0x000fe20000400000 */
[----:B------:R-:W-:Y:S02]  /*36a0*/  MOV R77, R86 ;  /* 0x00000056004d7202 */ /* 0x000fe40000000f00 */
[----:B------:R-:W4:Y:S01]  /*36b0*/  MUFU.RCP R85, R85 ;  /* 0x0000005500557308 */ /* 0x000f220000001000 */
[----:B--2---:R-:W-:Y:S01]  /*36c0*/  FMUL R19, R11, R18 ;  /* 0x000000120b137220 */ /* 0x004fe20000400000 */
[----:B------:R1:W-:Y:S01]  /*36d0*/  STSM.16.M88.4 [R37], R52 ;  /* 0x0000003425007844 */ /* 0x0003e20000000200 */
[----:B------:R-:W-:-:S02]  /*36e0*/  F2FP.BF16.F32.PACK_AB R23, R23, R26 ;  /* 0x0000001a1717723e */ /* 0x000fc400000010ff */
[----:B------:R-:W-:-:S03]  /*36f0*/  FMUL R19, R32, R19 ;  /* 0x0000001320137220 */ /* 0x000fc60000400000 */
[----:B------:R-:W2:Y:S01]  /*3700*/  MUFU.RCP R16, R16 ;  /* 0x0000001000107308 */ /* 0x000ea20000001000 */
[C---:B---3--:R-:W-:Y:S01]  /*3710*/  FMUL R8, R6.reuse, R47 ;  /* 0x0000002f06087220 */ /* 0x048fe20000400000 */
[----:B------:R-:W-:Y:S02]  /*3720*/  F2FP.BF16.F32.PACK_AB R6, R6, R11 ;  /* 0x0000000b0606723e */ /* 0x000fe400000010ff */
[----:B------:R-:W-:Y:S01]  /*3730*/  F2FP.BF16.F32.PACK_AB R11, R98, R97 ;  /* 0x00000061620b723e */ /* 0x000fe200000010ff */
[----:B------:R-:W-:Y:S01]  /*3740*/  FMUL R18, R33, R8 ;  /* 0x0000000821127220 */ /* 0x000fe20000400000 */
[----:B------:R-:W-:Y:S02]  /*3750*/  F2FP.BF16.F32.PACK_AB R8, R76, R75 ;  /* 0x0000004b4c08723e */ /* 0x000fe400000010ff */
[----:B------:R-:W3:Y:S01]  /*3760*/  MUFU.RCP R59, R59 ;  /* 0x0000003b003b7308 */ /* 0x000ee20000001000 */
[----:B----4-:R-:W-:Y:S01]  /*3770*/  FMUL R85, R40, R85 ;  /* 0x0000005528557220 */ /* 0x010fe20000400000 */
[----:B------:R-:W-:-:S06]  /*3780*/  F2FP.BF16.F32.PACK_AB R18, R18, R19 ;  /* 0x000000131212723e */ /* 0x000fcc00000010ff */
[----:B------:R-:W4:Y:S01]  /*3790*/  MUFU.RCP R80, R80 ;  /* 0x0000005000507308 */ /* 0x000f220000001000 */
[C---:B--2---:R-:W-:Y:S01]  /*37a0*/  FMUL R4, R5.reuse, R16 ;  /* 0x0000001005047220 */ /* 0x044fe20000400000 */
[----:B------:R-:W-:Y:S01]  /*37b0*/  FMUL R16, R28, R85 ;  /* 0x000000551c107220 */ /* 0x000fe20000400000 */
[----:B------:R-:W-:Y:S02]  /*37c0*/  F2FP.BF16.F32.PACK_AB R5, R5, R42 ;  /* 0x0000002a0505723e */ /* 0x000fe400000010ff */
[----:B------:R-:W-:Y:S01]  /*37d0*/  FMUL R31, R31, R4 ;  /* 0x000000041f1f7220 */ /* 0x000fe20000400000 */
[----:B------:R-:W-:Y:S02]  /*37e0*/  F2FP.BF16.F32.PACK_AB R4, R41, R40 ;  /* 0x000000282904723e */ /* 0x000fe400000010ff */
[----:B------:R-:W-:Y:S01]  /*37f0*/  F2FP.BF16.F32.PACK_AB R16, R29, R16 ;  /* 0x000000101d10723e */ /* 0x000fe200000010ff */
[----:B---3--:R-:W-:Y:S01]  /*3800*/  FMUL R9, R46, R59 ;  /* 0x0000003b2e097220 */ /* 0x008fe20000400000 */
[----:B------:R-:W-:-:S02]  /*3810*/  F2FP.BF16.F32.PACK_AB R59, R39, R38 ;  /* 0x00000026273b723e */ /* 0x000fc400000010ff */
[----:B------:R-:W-:Y:S01]  /*3820*/  F2FP.BF16.F32.PACK_AB R17, R31, R30 ;  /* 0x0000001e1f11723e */ /* 0x000fe200000010ff */
[----:B------:R-:W-:Y:S01]  /*3830*/  FMUL R34, R34, R9 ;  /* 0x0000000922227220 */ /* 0x000fe20000400000 */
[----:B------:R-:W-:Y:S01]  /*3840*/  F2FP.BF16.F32.PACK_AB R9, R74, R73 ;  /* 0x000000494a09723e */ /* 0x000fe200000010ff */
[----:B------:R1:W-:Y:S01]  /*3850*/  STSM.16.M88.4 [R77], R56 ;  /* 0x000000384d007844 */ /* 0x0003e20000000200 */
[C---:B----4-:R-:W-:Y:S01]  /*3860*/  FMUL R80, R7.reuse, R80 ;  /* 0x0000005007507220 */ /* 0x050fe20000400000 */
[----:B------:R-:W-:-:S03]  /*3870*/  F2FP.BF16.F32.PACK_AB R7, R7, R46 ;  /* 0x0000002e0707723e */ /* 0x000fc600000010ff */
[----:B------:R-:W-:Y:S02]  /*3880*/  FMUL R35, R35, R80 ;  /* 0x0000005023237220 */ /* 0x000fe40000400000 */
[----:B------:R1:W-:Y:S03]  /*3890*/  STSM.16.M88.4 [R36], R4 ;  /* 0x0000000424007844 */ /* 0x0003e60000000200 */
[----:B------:R-:W-:Y:S01]  /*38a0*/  F2FP.BF16.F32.PACK_AB R19, R35, R34 ;  /* 0x000000222313723e */ /* 0x000fe200000010ff */
[----:B------:R1:W-:Y:S04]  /*38b0*/  STSM.16.M88.4 [R24], R8 ;  /* 0x0000000818007844 */ /* 0x0003e80000000200 */
[----:B------:R1:W-:Y:S04]  /*38c0*/  STSM.16.M88.4 [R43], R12 ;  /* 0x0000000c2b007844 */ /* 0x0003e80000000200 */
[----:B------:R1:W-:Y:S04]  /*38d0*/  STSM.16.M88.4 [R45], R20 ;  /* 0x000000142d007844 */ /* 0x0003e80000000200 */
[----:B------:R1:W-:Y:S01]  /*38e0*/  STSM.16.M88.4 [R25], R16 ;  /* 0x0000001019007844 */ /* 0x0003e20000000200 */
[----:B------:R2:W-:Y:S06]  /*38f0*/  MEMBAR.ALL.CTA ;  /* 0x0000000000007992 */ /* 0x0005ec0000008000 */
[----:B--2---:R-:W2:Y:S02]  /*3900*/  FENCE.VIEW.ASYNC.S ;  /* 0x00000000000073c6 */ /* 0x004ea40000000000 */
[----:B--2---:R-:W-:Y:S06]  /*3910*/  BAR.SYNC.DEFER_BLOCKING 0x1, 0x80 ;  /* 0x0042000000007b1d */ /* 0x004fec0000010000 */
[----:B------:R-:W-:Y:S05]  /*3920*/  @P0 BRA `(.L_x_37) ;  /* 0x0000000000480947 */ /* 0x000fea0003800000 */
[----:B------:R-:W-:Y:S02]  /*3930*/  USHF.L.U32 UR20, UR20, 0xc, URZ ;  /* 0x0000000c14147899 */ /* 0x000fe400080006ff */
[----:B------:R-:W-:Y:S02]  /*3940*/  USHF.L.U32 UR8, UR8, 0xc, URZ ;  /* 0x0000000c08087899 */ /* 0x000fe400080006ff */
[----:B------:R-:W-:Y:S02]  /*3950*/  UIADD3 UR5, UPT, UPT, UR29, UR5, UR5 ;  /* 0x000000051d057290 */ /* 0x000fe4000fffe005 */
[----:B------:R-:W-:Y:S02]  /*3960*/  UIADD3 UR20, UPT, UPT, UR20, UR20, URZ ;  /* 0x0000001414147290 */ /* 0x000fe4000fffe0ff */
[----:B------:R-:W-:Y:S02]  /*3970*/  UIADD3 UR8, UPT, UPT, UR8, UR8, URZ ;  /* 0x0000000808087290 */ /* 0x000fe4000fffe0ff */
[----:B------:R-:W-:-:S02]  /*3980*/  USHF.L.U32 UR21, UR5, 0x7, URZ ;  /* 0x0000000705157899 */ /* 0x000fc400080006ff */
[----:B------:R-:W-:Y:S02]  /*3990*/  USHF.L.U32 UR22, UR22, 0x6, URZ ;  /* 0x0000000616167899 */ /* 0x000fe400080006ff */
[----:B------:R-:W-:Y:S02]  /*39a0*/  UIADD3 UR20, UPT, UPT, UR20, 0x400, UR23 ;  /* 0x0000040014147890 */ /* 0x000fe4000fffe017 */
[----:B------:R-:W-:Y:S02]  /*39b0*/  UIADD3 UR8, UPT, UPT, UR8, 0x400, UR23 ;  /* 0x0000040008087890 */ /* 0x000fe4000fffe017 */
[----:B------:R-:W-:Y:S02]  /*39c0*/  UIADD3 UR9, UPT, UPT, UR21, 0x40, URZ ;  /* 0x0000004015097890 */ /* 0x000fe4000fffe0ff */
[----:B------:R-:W-:Y:S01]  /*39d0*/  USHF.L.U32 UR5, UR5, 0x6, URZ ;  /* 0x0000000605057899 */ /* 0x000fe200080006ff */
[----:B------:R-:W-:Y:S02]  /*39e0*/  UMOV UR10, UR22 ;  /* 0x00000016000a7c82 */ /* 0x000fe40008000000 */
[----:B------:R2:W-:Y:S01]  /*39f0*/  UTMASTG.2D [UR20], [UR34], desc[URZ] ;  /* 0x0000ff14220073b5 */ /* 0x0005e20008009000 */
[----:B------:R-:W-:-:S03]  /*3a00*/  UMOV UR6, UR22 ;  /* 0x0000001600067c82 */ /* 0x000fc60008000000 */
[----:B------:R2:W-:Y:S02]  /*3a10*/  UTMASTG.2D [UR8], [UR34], desc[URZ] ;  /* 0x0000ff08220073b5 */ /* 0x0005e40008009000 */
[----:B------:R2:W-:Y:S01]  /*3a20*/  UTMASTG.2D [UR4], [UR32], desc[URZ] ;  /* 0x0000ff04200073b5 */ /* 0x0005e20008009000 */
[----:B------:R0:W-:Y:S01]  /*3a30*/  UTMACMDFLUSH ;  /* 0x00000000000079b7 */ /* 0x0001e20000000000 */
[----:B--2---:R-:W-:-:S04]  /*3a40*/  DEPBAR.LE SB0, 0x3 ;  /* 0x000080c00000791a */ /* 0x004fc80000000000 */
.L_x_37:
[----:B------:R-:W-:Y:S01]  /*3a50*/  UIADD3 UR30, UPT, UPT, UR28, UR30, URZ ;  /* 0x0000001e1c1e7290 */ /* 0x000fe2000fffe0ff */
[----:B------:R-:W-:Y:S01]  /*3a60*/  BAR.SYNC.DEFER_BLOCKING 0x1, 0x80 ;  /* 0x0042000000007b1d */ /* 0x000fe20000010000 */
[----:B------:R-:W-:Y:S01]  /*3a70*/  ELECT P0, URZ, PT ;  /* 0x0000000000ff782f */ /* 0x000fe20003800000 */
[----:B------:R-:W-:Y:S01]  /*3a80*/  VIADD R2, R2, 0x1 ;  /* 0x0000000102027836 */ /* 0x000fe20000000000 */
[----:B------:R-:W-:Y:S02]  /*3a90*/  UIMAD.WIDE.U32 UR8, UR30, UR25, URZ ;  /* 0x000000191e0872a5 */ /* 0x000fe4000f8e00ff */
[----:B------:R-:W-:Y:S02]  /*3aa0*/  UISETP.GE.AND UP0, UPT, UR30, 0x400, UPT ;  /* 0x000004001e00788c */ /* 0x000fe4000bf06270 */
[----:B------:R-:W-:Y:S02]  /*3ab0*/  UIADD3 UR5, UPT, UPT, UR30, -UR9, URZ ;  /* 0x800000091e057290 */ /* 0x000fe4000fffe0ff */
[----:B------:R-:W-:-:S02]  /*3ac0*/  UIADD3 UR27, UPT, UPT, UR27, 0x1, URZ ;  /* 0x000000011b1b7890 */ /* 0x000fc4000fffe0ff */
[----:B------:R-:W-:-:S04]  /*3ad0*/  USHF.R.U32.HI UR5, URZ, UR17, UR5 ;  /* 0x00000011ff057299 */ /* 0x000fc80008011605 */
[----:B------:R-:W-:-:S04]  /*3ae0*/  UIADD3 UR5, UPT, UPT, UR9, UR5, URZ ;  /* 0x0000000509057290 */ /* 0x000fc8000fffe0ff */
[----:B------:R-:W-:-:S04]  /*3af0*/  USHF.R.U32.HI UR8, URZ, UR16, UR5 ;  /* 0x00000010ff087299 */ /* 0x000fc80008011605 */
[----:B------:R-:W-:Y:S01]  /*3b00*/  UIADD3 UR8, UPT, UPT, -UR8, URZ, URZ ;  /* 0x000000ff08087290 */ /* 0x000fe2000fffe1ff */
[----:B------:R2:W-:Y:S01]  /*3b10*/  @P0 SYNCS.ARRIVE.TRANS64.ART0 RZ, [R3+URZ+0x80], R0 ;  /* 0x0000800003ff09a7 */ /* 0x0005e200085000ff */
[C---:B------:R-:W-:Y:S02]  /*3b20*/  ISETP.NE.AND P0, PT, R2.reuse, 0x2, PT ;  /* 0x000000020200780c */ /* 0x040fe40003f05270 */
[----:B------:R-:W-:Y:S02]  /*3b30*/  UIMAD UR8, UR24, UR8, UR30 ;  /* 0x00000008180872a4 */ /* 0x000fe4000f8e021e */
[----:B------:R-:W-:Y:S02]  /*3b40*/  SEL R2, R2, RZ, P0 ;  /* 0x000000ff02027207 */ /* 0x000fe40000000000 */
[----:B------:R-:W-:-:S07]  /*3b50*/  UIMAD.WIDE.U32 UR20, UR8, UR11, URZ ;  /* 0x0000000b081472a5 */ /* 0x000fce000f8e00ff */
[----:B------:R-:W-:Y:S02]  /*3b60*/  UMOV UR9, UR21 ;  /* 0x0000001500097c82 */ /* 0x000fe40008000000 */
[----:B------:R-:W-:-:S04]  /*3b70*/  UIADD3 UR5, UPT, UPT, UR8, -UR9, URZ ;  /* 0x8000000908057290 */ /* 0x000fc8000fffe0ff */
[----:B------:R-:W-:-:S04]  /*3b80*/  USHF.R.U32.HI UR5, URZ, UR15, UR5 ;  /* 0x0000000fff057299 */ /* 0x000fc80008011605 */
[----:B------:R-:W-:Y:S01]  /*3b90*/  UIADD3 UR5, UPT, UPT, UR9, UR5, URZ ;  /* 0x0000000509057290 */ /* 0x000fe2000fffe0ff */
[----:B--2---:R-:W-:-:S03]  /*3ba0*/  SEL R3, RZ, 0x1, P0 ;  /* 0x00000001ff037807 */ /* 0x004fc60000000000 */
[----:B------:R-:W-:Y:S01]  /*3bb0*/  USHF.R.U32.HI UR6, URZ, UR14, UR5 ;  /* 0x0000000eff067299 */ /* 0x000fe20008011605 */
[----:B------:R-:W-:-:S03]  /*3bc0*/  LOP3.LUT R60, R60, R3, RZ, 0x3c, !PT ;  /* 0x000000033c3c7212 */ /* 0x000fc600078e3cff */
[----:B------:R-:W-:Y:S02]  /*3bd0*/  UIMAD.WIDE.U32 UR20, UR6, UR19, URZ ;  /* 0x00000013061472a5 */ /* 0x000fe4000f8e00ff */
[----:B------:R-:W-:-:S04]  /*3be0*/  UIADD3 UR22, UPT, UPT, -UR6, URZ, URZ ;  /* 0x000000ff06167290 */ /* 0x000fc8000fffe1ff */
[----:B------:R-:W-:Y:S01]  /*3bf0*/  UIMAD UR22, UR7, UR22, UR8 ;  /* 0x00000016071672a4 */ /* 0x000fe2000f8e0208 */
[----:B------:R-:W-:Y:S02]  /*3c00*/  UMOV UR9, UR21 ;  /* 0x0000001500097c82 */ /* 0x000fe40008000000 */
[----:B------:R-:W-:-:S04]  /*3c10*/  UIADD3 UR5, UPT, UPT, UR6, -UR9, URZ ;  /* 0x8000000906057290 */ /* 0x000fc8000fffe0ff */
[----:B------:R-:W-:-:S04]  /*3c20*/  USHF.R.U32.HI UR5, URZ, UR13, UR5 ;  /* 0x0000000dff057299 */ /* 0x000fc80008011605 */
[----:B------:R-:W-:-:S04]  /*3c30*/  UIADD3 UR5, UPT, UPT, UR9, UR5, URZ ;  /* 0x0000000509057290 */ /* 0x000fc8000fffe0ff */
[----:B------:R-:W-:-:S04]  /*3c40*/  USHF.R.U32.HI UR5, URZ, UR12, UR5 ;  /* 0x0000000cff057299 */ /* 0x000fc80008011605 */
[----:B------:R-:W-:-:S04]  /*3c50*/  UIADD3 UR5, UPT, UPT, -UR5, URZ, URZ ;  /* 0x000000ff05057290 */ /* 0x000fc8000fffe1ff */
[----:B------:R-:W-:Y:S01]  /*3c60*/  UIMAD UR5, UR18, UR5, UR6 ;  /* 0x00000005120572a4 */ /* 0x000fe2000f8e0206 */
[----:B------:R-:W-:Y:S11]  /*3c70*/  BRA.U !UP0, `(.L_x_38) ;  /* 0xffffffe5085c7547 */ /* 0x000ff6000b83ffff */
.L_x_35:
[----:B------:R-:W-:-:S13]  /*3c80*/  ISETP.NE.AND P0, PT, R69, RZ, PT ;  /* 0x000000ff4500720c */ /* 0x000fda0003f05270 */
[----:B------:R-:W-:Y:S05]  /*3c90*/  @P0 BRA `(.L_x_39) ;  /* 0x00000000001c0947 */ /* 0x000fea0003800000 */
[----:B------:R-:W2:Y:S01]  /*3ca0*/  S2UR UR4, SR_CgaCtaId ;  /* 0x00000000000479c3 */ /* 0x000ea20000008800 */
[----:B------:R-:W-:Y:S01]  /*3cb0*/  ELECT P1, URZ, PT ;  /* 0x0000000000ff782f */ /* 0x000fe20003820000 */
[----:B------:R-:W-:Y:S01]  /*3cc0*/  HFMA2 R0, -RZ, RZ, 0, 5.9604644775390625e-08 ;  /* 0x00000001ff007431 */ /* 0x000fe200000001ff */
[----:B------:R-:W-:-:S05]  /*3cd0*/  UMOV UR5, 0x40 ;  /* 0x0000004000057882 */ /* 0x000fca0000000000 */
[----:B------:R-:W-:Y:S01]  /*3ce0*/  UVIRTCOUNT.DEALLOC.SMPOOL 0x80 ;  /* 0x000000800000784c */ /* 0x000fe20000000000 */
[----:B--2---:R-:W-:-:S09]  /*3cf0*/  ULEA UR4, UR4, UR5, 0x18 ;  /* 0x0000000504047291 */ /* 0x004fd2000f8ec0ff */
[----:B------:R2:W-:Y:S03]  /*3d00*/  @P1 STS.U8 [UR4], R0 ;  /* 0x00000000ff001988 */ /* 0x0005e60008000004 */
.L_x_39:
[----:B------:R-:W-:Y:S06]  /*3d10*/  BAR.SYNC.DEFER_BLOCKING 0x1, 0x80 ;  /* 0x0042000000007b1d */ /* 0x000fec0000010000 */
[----:B------:R-:W-:Y:S05]  /*3d20*/  @P0 BRA `(.L_x_40) ;  /* 0x0000000000a00947 */ /* 0x000fea0003800000 */
[----:B------:R-:W3:Y:S01]  /*3d30*/  S2UR UR5, SR_CgaCtaId ;  /* 0x00000000000579c3 */ /* 0x000ee20000008800 */
[----:B------:R-:W-:Y:S01]  /*3d40*/  NOP ;  /* 0x0000000000007918 */ /* 0x000fe20000000000 */
[----:B------:R-:W-:Y:S01]  /*3d50*/  UMOV UR4, 0x50 ;  /* 0x0000005000047882 */ /* 0x000fe20000000000 */
[----:B-1----:R-:W-:Y:S01]  /*3d60*/  LOP3.LUT R4, R67, 0xffff, RZ, 0xc0, !PT ;  /* 0x0000ffff43047812 */ /* 0x002fe200078ec0ff */
[----:B------:R-:W-:Y:S02]  /*3d70*/  IMAD.MOV.U32 R3, RZ, RZ, 0xf ;  /* 0x0000000fff037424 */ /* 0x000fe400078e00ff */
[----:B------:R-:W-:Y:S01]  /*3d80*/  IMAD.MOV.U32 R2, RZ, RZ, 0x1 ;  /* 0x00000001ff027424 */ /* 0x000fe200078e00ff */
[----:B------:R-:W-:-:S04]  /*3d90*/  SHF.R.U32.HI R4, RZ, 0x5, R4 ;  /* 0x00000005ff047819 */ /* 0x000fc80000011604 */
[----:B------:R-:W-:Y:S01]  /*3da0*/  SHF.L.U32 R3, R3, R4, RZ ;  /* 0x0000000403037219 */ /* 0x000fe200000006ff */
[----:B------:R-:W-:-:S05]  /*3db0*/  VIADD R5, R4, 0x10 ;  /* 0x0000001004057836 */ /* 0x000fca0000000000 */
[----:B------:R-:W-:Y:S01]  /*3dc0*/  SHF.L.U32 R2, R2, R5, RZ ;  /* 0x0000000502027219 */ /* 0x000fe200000006ff */
[----:B---3--:R-:W-:-:S03]  /*3dd0*/  ULEA UR5, UR5, UR4, 0x18 ;  /* 0x0000000405057291 */ /* 0x008fc6000f8ec0ff */
[----:B------:R-:W-:-:S04]  /*3de0*/  LOP3.LUT R5, R2, R3, RZ, 0xfc, !PT ;  /* 0x0000000302057212 */ /* 0x000fc800078efcff */
[C---:B------:R-:W-:Y:S02]  /*3df0*/  LOP3.LUT R3, R5.reuse, 0xffff, RZ, 0xc0, !PT ;  /* 0x0000ffff05037812 */ /* 0x040fe400078ec0ff */
[----:B--2---:R-:W1:Y:S02]  /*3e00*/  LDS R0, [UR5] ;  /* 0x00000005ff007984 */ /* 0x004e640008000800 */
[----:B-1----:R-:W-:-:S04]  /*3e10*/  LOP3.LUT R2, R5, 0xffff, R0, 0x80, !PT ;  /* 0x0000ffff05027812 */ /* 0x002fc800078e8000 */
[----:B------:R-:W-:-:S13]  /*3e20*/  ISETP.NE.AND P0, PT, R2, R3, PT ;  /* 0x000000030200720c */ /* 0x000fda0003f05270 */
[----:B------:R-:W-:Y:S05]  /*3e30*/  @P0 BRA `(.L_x_41) ;  /* 0x0000000000500947 */ /* 0x000fea0003800000 */
[----:B------:R-:W-:Y:S02]  /*3e40*/  SHF.R.U32.HI R0, RZ, 0x10, R0 ;  /* 0x00000010ff007819 */ /* 0x000fe40000011600 */
[----:B------:R-:W-:-:S04]  /*3e50*/  SHF.R.U32.HI R3, RZ, 0x10, R5 ;  /* 0x00000010ff037819 */ /* 0x000fc80000011605 */
[----:B------:R-:W-:-:S04]  /*3e60*/  LOP3.LUT R0, R0, R3, RZ, 0xc0, !PT ;  /* 0x0000000300007212 */ /* 0x000fc800078ec0ff */
[----:B------:R-:W-:-:S13]  /*3e70*/  ISETP.NE.AND P0, PT, R0, R3, PT ;  /* 0x000000030000720c */ /* 0x000fda0003f05270 */
[----:B------:R-:W-:Y:S05]  /*3e80*/  @P0 BRA `(.L_x_42) ;  /* 0x0000000000300947 */ /* 0x000fea0003800000 */
[----:B------:R-:W-:Y:S01]  /*3e90*/  R2UR UR7, R5 ;  /* 0x00000000050772ca */ /* 0x000fe200000e0000 */
[----:B------:R-:W1:Y:S01]  /*3ea0*/  S2R R2, SR_LANEID ;  /* 0x0000000000027919 */ /* 0x000e620000000000 */
[----:B------:R-:W-:Y:S02]  /*3eb0*/  VOTEU.ANY UR6, UPT, PT ;  /* 0x0000000000067886 */ /* 0x000fe400038e0100 */
[----:B------:R-:W-:-:S09]  /*3ec0*/  UFLO.U32 UR6, UR6 ;  /* 0x00000006000672bd */ /* 0x000fd200080e0000 */
[----:B------:R-:W-:-:S06]  /*3ed0*/  ULOP3.LUT UR7, URZ, UR7, URZ, 0x33, !UPT ;  /* 0x00000007ff077292 */ /* 0x000fcc000f8e33ff */
[----:B------:R-:W-:-:S04]  /*3ee0*/  IMAD.U32 R0, RZ, RZ, UR7 ;  /* 0x00000007ff007e24 */ /* 0x000fc8000f8e00ff */
[----:B------:R-:W2:Y:S02]  /*3ef0*/  REDUX UR4, R0 ;  /* 0x00000000000473c4 */ /* 0x000ea40000000000 */
[----:B------:R3:W-:Y:S01]  /*3f00*/  UTCATOMSWS.AND URZ, UR7 ;  /* 0x0000000700ff79e3 */ /* 0x0007e20008000000 */
[----:B-1----:R-:W-:Y:S01]  /*3f10*/  ISETP.EQ.U32.AND P0, PT, R2, UR6, PT ;  /* 0x0000000602007c0c */ /* 0x002fe2000bf02070 */
[----:B--2---:R-:W-:-:S12]  /*3f20*/  IMAD.U32 R2, RZ, RZ, UR4 ;  /* 0x00000004ff027e24 */ /* 0x004fd8000f8e00ff */
[----:B------:R3:W-:Y:S01]  /*3f30*/  @P0 ATOMS.AND RZ, [UR5], R2 ;  /* 0x00000002ffff098c */ /* 0x0007e2000a800005 */
[----:B------:R-:W-:Y:S05]  /*3f40*/  BRA `(.L_x_43) ;  /* 0x0000000000147947 */ /* 0x000fea0003800000 */
.L_x_42:
[----:B------:R-:W-:Y:S02]  /*3f50*/  MOV R2, 0x3f70 ;  /* 0x00003f7000027802 */ /* 0x000fe40000000f00 */
[----:B------:R-:W-:Y:S05]  /*3f60*/  CALL.REL.NOINC `($__internal_0_$__cuda_sm10x_tcgen05_guardrail_trap_col_being_dealloced_not_returned_by_alloc) ;  /* 0x0000000000c87944 */ /* 0x000fea0003c00000 */
[----:B------:R-:W-:Y:S05]  /*3f70*/  BRA `(.L_x_43) ;  /* 0x0000000000087947 */ /* 0x000fea0003800000 */
.L_x_41:
[----:B------:R-:W-:Y:S02]  /*3f80*/  MOV R2, 0x3fa0 ;  /* 0x00003fa000027802 */ /* 0x000fe40000000f00 */
[----:B------:R-:W-:Y:S05]  /*3f90*/  CALL.REL.NOINC `($__internal_2_$__cuda_sm10x_tcgen05_guardrail_trap_unallocated_columns_being_dealloced) ;  /* 0x0000000000d47944 */ /* 0x000fea0003c00000 */
.L_x_43:
[----:B------:R-:W-:Y:S01]  /*3fa0*/  NOP ;  /* 0x0000000000007918 */ /* 0x000fe20000000000 */
.L_x_40:
[----:B------:R-:W-:-:S04]  /*3fb0*/  DEPBAR.LE SB0, 0x0 ;  /* 0x000080000000791a */ /* 0x000fc80000000000 */
[----:B---3--:R-:W-:Y:S05]  /*3fc0*/  EXIT ;  /* 0x000000000000794d */ /* 0x008fea0003800000 */
.L_x_18:
[----:B------:R-:W-:Y:S02]  /*3fd0*/  MOV R4, UR23 ;  /* 0x0000001700047c02 */ /* 0x000fe40008000f00 */
[----:B------:R-:W-:Y:S02]  /*3fe0*/  MOV R5, UR23 ;  /* 0x0000001700057c02 */ /* 0x000fe40008000f00 */
[----:B------:R-:W-:-:S07]  /*3ff0*/  MOV R2, UR9 ;  /* 0x0000000900027c02 */ /* 0x000fce0008000f00 */
.L_x_44:
[----:B-1----:R1:W2:Y:S02]  /*4000*/  SYNCS.PHASECHK.TRANS64.TRYWAIT P0, [R2+URZ+0x38], R5 ;  /* 0x00003805020075a7 */ /* 0x0022a400080011ff */
[----:B--2---:R-:W-:Y:S05]  /*4010*/  @!P0 NANOSLEEP.SYNCS 0x989680 ;  /* 0x009896800000895d */ /* 0x004fea0003900000 */
[----:B------:R-:W2:Y:S02]  /*4020*/  @!P0 SYNCS.PHASECHK.TRANS64 P0, [R2+URZ+0x38], R5 ;  /* 0x00003805020085a7 */ /* 0x000ea400080010ff */
[----:B--2---:R-:W-:Y:S05]  /*4030*/  @!P0 BRA `(.L_x_44) ;  /* 0xfffffffc00f08947 */ /* 0x004fea000383ffff */
[----:B------:R-:W-:Y:S05]  /*4040*/  BRA `(.L_x_17) ;  /* 0xffffffc800e47947 */ /* 0x000fea000383ffff */
.L_x_21:
[----:B------:R-:W-:Y:S02]  /*4050*/  MOV R4, UR6 ;  /* 0x0000000600047c02 */ /* 0x000fe40008000f00 */
[----:B------:R-:W-:Y:S02]  /*4060*/  MOV R5, UR6 ;  /* 0x0000000600057c02 */ /* 0x000fe40008000f00 */
[----:B------:R-:W-:-:S07]  /*4070*/  MOV R2, UR5 ;  /* 0x0000000500027c02 */ /* 0x000fce0008000f00 */
.L_x_45:
[----:B-1----:R1:W5:Y:S02]  /*4080*/  SYNCS.PHASECHK.TRANS64.TRYWAIT P0, [R2+URZ+0x38], R5 ;  /* 0x00003805020075a7 */ /* 0x00236400080011ff */
[----:B-----5:R-:W-:Y:S05]  /*4090*/  @!P0 NANOSLEEP.SYNCS 0x989680 ;  /* 0x009896800000895d */ /* 0x020fea0003900000 */
[----:B------:R-:W5:Y:S02]  /*40a0*/  @!P0 SYNCS.PHASECHK.TRANS64 P0, [R2+URZ+0x38], R5 ;  /* 0x00003805020085a7 */ /* 0x000f6400080010ff */
[----:B-----5:R-:W-:Y:S05]  /*40b0*/  @!P0 BRA `(.L_x_45) ;  /* 0xfffffffc00f08947 */ /* 0x020fea000383ffff */
[----:B------:R-:W-:Y:S05]  /*40c0*/  BRA `(.L_x_46) ;  /* 0xffffffd000007947 */ /* 0x000fea000383ffff */
.L_x_24:
[----:B------:R-:W-:Y:S02]  /*40d0*/  MOV R2, UR7 ;  /* 0x0000000700027c02 */ /* 0x000fe40008000f00 */
[-C--:B------:R-:W-:Y:S02]  /*40e0*/  MOV R6, R3.reuse ;  /* 0x0000000300067202 */ /* 0x080fe40000000f00 */
[----:B------:R-:W-:-:S07]  /*40f0*/  MOV R7, R3 ;  /* 0x0000000300077202 */ /* 0x000fce0000000f00 */
.L_x_47:
[----:B-1----:R1:W4:Y:S02]  /*4100*/  SYNCS.PHASECHK.TRANS64.TRYWAIT P0, [R2+URZ+0x80], R7 ;  /* 0x00008007020075a7 */ /* 0x00232400080011ff */
[----:B----4-:R-:W-:Y:S05]  /*4110*/  @!P0 NANOSLEEP.SYNCS 0x989680 ;  /* 0x009896800000895d */ /* 0x010fea0003900000 */
[----:B------:R-:W4:Y:S02]  /*4120*/  @!P0 SYNCS.PHASECHK.TRANS64 P0, [R2+URZ+0x80], R7 ;  /* 0x00008007020085a7 */ /* 0x000f2400080010ff */
[----:B----4-:R-:W-:Y:S05]  /*4130*/  @!P0 BRA `(.L_x_47) ;  /* 0xfffffffc00f08947 */ /* 0x010fea000383ffff */
[----:B------:R-:W-:Y:S05]  /*4140*/  BRA `(.L_x_48) ;  /* 0xffffffd000d07947 */ /* 0x000fea000383ffff */
.L_x_26:
[----:B------:R-:W-:Y:S02]  /*4150*/  MOV R6, UR20 ;  /* 0x0000001400067c02 */ /* 0x000fe40008000f00 */
[----:B------:R-:W-:Y:S02]  /*4160*/  MOV R7, UR20 ;  /* 0x0000001400077c02 */ /* 0x000fe40008000f00 */
[----:B------:R-:W-:Y:S07]  /*4170*/  MOV R2, UR5 ;  /* 0x0000000500027c02 */ /* 0x000fee0008000f00 */
.L_x_49:
[----:B-1----:R1:W4:Y:S02]  /*4180*/  SYNCS.PHASECHK.TRANS64.TRYWAIT P0, [R2+URZ], R7 ;  /* 0x00000007020075a7 */ /* 0x00232400080011ff */
[----:B----4-:R-:W-:Y:S05]  /*4190*/  @!P0 NANOSLEEP.SYNCS 0x989680 ;  /* 0x009896800000895d */ /* 0x010fea0003900000 */
[----:B------:R-:W4:Y:S02]  /*41a0*/  @!P0 SYNCS.PHASECHK.TRANS64 P0, [R2+URZ], R7 ;  /* 0x00000007020085a7 */ /* 0x000f2400080010ff */
[----:B----4-:R-:W-:Y:S05]  /*41b0*/  @!P0 BRA `(.L_x_49) ;  /* 0xfffffffc00f08947 */ /* 0x010fea000383ffff */
[----:B------:R-:W-:Y:S05]  /*41c0*/  BRA `(.L_x_25) ;  /* 0xffffffd400187947 */ /* 0x000fea000383ffff */
.L_x_29:
[----:B------:R-:W-:-:S07]  /*41d0*/  MOV R5, R4 ;  /* 0x0000000400057202 */ /* 0x000fce0000000f00 */
.L_x_50:
[----:B-1----:R1:W4:Y:S02]  /*41e0*/  SYNCS.PHASECHK.TRANS64.TRYWAIT P0, [R2+URZ+0x80], R5 ;  /* 0x00008005020075a7 */ /* 0x00232400080011ff */
[----:B----4-:R-:W-:Y:S05]  /*41f0*/  @!P0 NANOSLEEP.SYNCS 0x989680 ;  /* 0x009896800000895d */ /* 0x010fea0003900000 */
[----:B------:R-:W4:Y:S02]  /*4200*/  @!P0 SYNCS.PHASECHK.TRANS64 P0, [R2+URZ+0x80], R5 ;  /* 0x00008005020085a7 */ /* 0x000f2400080010ff */
[----:B----4-:R-:W-:Y:S05]  /*4210*/  @!P0 BRA `(.L_x_50) ;  /* 0xfffffffc00f08947 */ /* 0x010fea000383ffff */
[----:B------:R-:W-:Y:S05]  /*4220*/  BRA `(.L_x_22) ;  /* 0xffffffd400bc7947 */ /* 0x000fea000383ffff */
.L_x_36:
[----:B------:R-:W-:-:S07]  /*4230*/  MOV R7, R6 ;  /* 0x0000000600077202 */ /* 0x000fce0000000f00 */
.L_x_51:
[----:B-1----:R1:W2:Y:S02]  /*4240*/  SYNCS.PHASECHK.TRANS64.TRYWAIT P0, [R3+URZ+0x70], R7 ;  /* 0x00007007030075a7 */ /* 0x0022a400080011ff */
[----:B--2---:R-:W-:Y:S05]  /*4250*/  @!P0 NANOSLEEP.SYNCS 0x989680 ;  /* 0x009896800000895d */ /* 0x004fea0003900000 */
[----:B------:R-:W2:Y:S02]  /*4260*/  @!P0 SYNCS.PHASECHK.TRANS64 P0, [R3+URZ+0x70], R7 ;  /* 0x00007007030085a7 */ /* 0x000ea400080010ff */
[----:B--2---:R-:W-:Y:S05]  /*4270*/  @!P0 BRA `(.L_x_51) ;  /* 0xfffffffc00f08947 */ /* 0x004fea000383ffff */
[----:B------:R-:W-:Y:S05]  /*4280*/  BRA `(.L_x_52) ;  /* 0xffffffdc00f07947 */ /* 0x000fea000383ffff */
        .weak           $__internal_0_$__cuda_sm10x_tcgen05_guardrail_trap_col_being_dealloced_not_returned_by_alloc
        .type           $__internal_0_$__cuda_sm10x_tcgen05_guardrail_trap_col_being_dealloced_not_returned_by_alloc,@function
        .size           $__internal_0_$__cuda_sm10x_tcgen05_guardrail_trap_col_being_dealloced_not_returned_by_alloc,($__internal_1_$__cuda_sm10x_tcgen05_guardrail_trap_phase_invalid_during_alloc - $__internal_0_$__cuda_sm10x_tcgen05_guardrail_trap_col_being_dealloced_not_returned_by_alloc)
$__internal_0_$__cuda_sm10x_tcgen05_guardrail_trap_col_being_dealloced_not_returned_by_alloc:
[----:B------:R-:W-:Y:S05]  /*4290*/  BPT.TRAP 0x1 ;  /* 0x000000040000795c */ /* 0x000fea0000300000 */
[----:B------:R-:W-:-:S04]  /*42a0*/  HFMA2 R3, -RZ, RZ, 0, 0 ;  /* 0x00000000ff037431 */ /* 0x000fc800000001ff */
[----:B------:R-:W-:Y:S05]  /*42b0*/  RET.REL.NODEC R2 `(kernel_cutlass_kernel_cudnngemm_swigludense_gemm_persistent_swigluPersistentDenseGemmKernel_object_at__TiledMMA_ThrLayoutVMNK11110000_PermutationMNK____MMAAtom_ThrID10_ShapeMNK6412832_TVL_0) ;  /* 0xffffffbc02507950 */ /* 0x000fea0003c3ffff */
        .weak           $__internal_1_$__cuda_sm10x_tcgen05_guardrail_trap_phase_invalid_during_alloc
        .type           $__internal_1_$__cuda_sm10x_tcgen05_guardrail_trap_phase_invalid_during_alloc,@function
        .size           $__internal_1_$__cuda_sm10x_tcgen05_guardrail_trap_phase_invalid_during_alloc,($__internal_2_$__cuda_sm10x_tcgen05_guardrail_trap_unallocated_columns_being_dealloced - $__internal_1_$__cuda_sm10x_tcgen05_guardrail_trap_phase_invalid_during_alloc)
$__internal_1_$__cuda_sm10x_tcgen05_guardrail_trap_phase_invalid_during_alloc:
[----:B------:R-:W-:Y:S05]  /*42c0*/  BPT.TRAP 0x1 ;  /* 0x000000040000795c */ /* 0x000fea0000300000 */
[----:B------:R-:W-:-:S04]  /*42d0*/  MOV R3, 0x0 ;  /* 0x0000000000037802 */ /* 0x000fc80000000f00 */
[----:B------:R-:W-:Y:S05]  /*42e0*/  RET.REL.NODEC R2 `(kernel_cutlass_kernel_cudnngemm_swigludense_gemm_persistent_swigluPersistentDenseGemmKernel_object_at__TiledMMA_ThrLayoutVMNK11110000_PermutationMNK____MMAAtom_ThrID10_ShapeMNK6412832_TVL_0) ;  /* 0xffffffbc02447950 */ /* 0x000fea0003c3ffff */
        .weak           $__internal_2_$__cuda_sm10x_tcgen05_guardrail_trap_unallocated_columns_being_dealloced
        .type           $__internal_2_$__cuda_sm10x_tcgen05_guardrail_trap_unallocated_columns_being_dealloced,@function
        .size           $__internal_2_$__cuda_sm10x_tcgen05_guardrail_trap_unallocated_columns_being_dealloced,(.L_x_56 - $__internal_2_$__cuda_sm10x_tcgen05_guardrail_trap_unallocated_columns_being_dealloced)
$__internal_2_$__cuda_sm10x_tcgen05_guardrail_trap_unallocated_columns_being_dealloced:
[----:B------:R-:W-:Y:S05]  /*42f0*/  BPT.TRAP 0x1 ;  /* 0x000000040000795c */ /* 0x000fea0000300000 */
[----:B------:R-:W-:-:S04]  /*4300*/  HFMA2 R3, -RZ, RZ, 0, 0 ;  /* 0x00000000ff037431 */ /* 0x000fc800000001ff */
[----:B------:R-:W-:Y:S05]  /*4310*/  RET.REL.NODEC R2 `(kernel_cutlass_kernel_cudnngemm_swigludense_gemm_persistent_swigluPersistentDenseGemmKernel_object_at__TiledMMA_ThrLayoutVMNK11110000_PermutationMNK____MMAAtom_ThrID10_ShapeMNK6412832_TVL_0) ;  /* 0xffffffbc02387950 */ /* 0x000fea0003c3ffff */
.L_x_53:
[----:B------:R-:W-:-:S00]  /*4320*/  BRA `(.L_x_53) ;  /* 0xfffffffc00fc7947 */ /* 0x000fc0000383ffff */
[----:B------:R-:W-:-:S00]  /*4330*/  NOP ;  /* 0x0000000000007918 */ /* 0x000fc00000000000 */
        /* <DEDUP_REMOVED lines=12> */
.L_x_56:


//--------------------- .nv.shared.kernel_cutlass_kernel_cudnngemm_swigludense_gemm_persistent_swigluPersistentDenseGemmKernel_object_at__TiledMMA_ThrLayoutVMNK11110000_PermutationMNK____MMAAtom_ThrID10_ShapeMNK6412832_TVL_0 --------------------------
	.section	.nv.shared.kernel_cutlass_kernel_cudnngemm_swigludense_gemm_persistent_swigluPersistentDenseGemmKernel_object_at__TiledMMA_ThrLayoutVMNK11110000_PermutationMNK____MMAAtom_ThrID10_ShapeMNK6412832_TVL_0,"aw",@nobits
	.sectionflags	@""
	.align	1024
	.zero		1024


//--------------------- .nv.shared.reserved.0     --------------------------
	.section	.nv.shared.reserved.0,"aw",@nobits
	.align	8
	.weak		__nv_reservedSMEM_offset_0_alias
	.size		__nv_reservedSMEM_offset_0_alias, 0, 64
	.other		__nv_reservedSMEM_offset_0_alias,@"STO_CUDA_RESERVED_SHARED STV_DEFAULT"
__nv_reservedSMEM_offset_0_alias:
	.zero		0
.nv.shared.reserved.0:
	.zero		64
	.weak		__nv_reservedSMEM_allocation_phase
	.type		__nv_reservedSMEM_allocation_phase,@object
	.size		__nv_reservedSMEM_allocation_phase,(.L_0 - __nv_reservedSMEM_allocation_phase)
__nv_reservedSMEM_allocation_phase:
	.zero		1
.L_0:
	.zero		7
	.weak		__nv_reservedSMEM_devtool_atexit_pc
	.type		__nv_reservedSMEM_devtool_atexit_pc,@object
	.size		__nv_reservedSMEM_devtool_atexit_pc,(__nv_reservedSMEM_allocation_mask - __nv_reservedSMEM_devtool_atexit_pc)
__nv_reservedSMEM_devtool_atexit_pc:
	.zero		8
	.weak		__nv_reservedSMEM_allocation_mask
	.type		__nv_reservedSMEM_allocation_mask,@object
	.size		__nv_reservedSMEM_allocation_mask,(.L_2 - __nv_reservedSMEM_allocation_mask)
__nv_reservedSMEM_allocation_mask:
	.zero		4
.L_2:


//--------------------- .nv.constant0.kernel_cutlass_kernel_cudnngemm_swigludense_gemm_persistent_swigluPersistentDenseGemmKernel_object_at__TiledMMA_ThrLayoutVMNK11110000_PermutationMNK____MMAAtom_ThrID10_ShapeMNK6412832_TVL_0 --------------------------
	.section	.nv.constant0.kernel_cutlass_kernel_cudnngemm_swigludense_gemm_persistent_swigluPersistentDenseGemmKernel_object_at__TiledMMA_ThrLayoutVMNK11110000_PermutationMNK____MMAAtom_ThrID10_ShapeMNK6412832_TVL_0,"a",@progbits
	.sectionflags	@""
	.align	4
.nv.constant0.kernel_cutlass_kernel_cudnngemm_swigludense_gemm_persistent_swigluPersistentDenseGemmKernel_object_at__TiledMMA_ThrLayoutVMNK11110000_PermutationMNK____MMAAtom_ThrID10_ShapeMNK6412832_TVL_0:
	.zero		1512


//--------------------- SYMBOLS --------------------------

	.type		.nv.reservedSmem.offset0,@object
	.size		.nv.reservedSmem.offset0,0x4
	.type		.nv.reservedSmem.cap,@object
	.size		.nv.reservedSmem.cap,0x4
